//
// Generated by NVIDIA NVVM Compiler
//
// Compiler Build ID: CL-36424714
// Cuda compilation tools, release 13.0, V13.0.88
// Based on NVVM 20.0.0
//

.version 9.0
.target sm_100
.address_size 64

	// .globl	_Z11ConvolutionPfS_S_iiii

.visible .entry _Z11ConvolutionPfS_S_iiii(
	.param .u64 .ptr .align 1 _Z11ConvolutionPfS_S_iiii_param_0,
	.param .u64 .ptr .align 1 _Z11ConvolutionPfS_S_iiii_param_1,
	.param .u64 .ptr .align 1 _Z11ConvolutionPfS_S_iiii_param_2,
	.param .u32 _Z11ConvolutionPfS_S_iiii_param_3,
	.param .u32 _Z11ConvolutionPfS_S_iiii_param_4,
	.param .u32 _Z11ConvolutionPfS_S_iiii_param_5,
	.param .u32 _Z11ConvolutionPfS_S_iiii_param_6
)
{
	.reg .pred 	%p<4>;
	.reg .b32 	%r<31>;
	.reg .b32 	%f<451>;
	.reg .b64 	%rd<30>;

	ld.param.u32 	%r6, [_Z11ConvolutionPfS_S_iiii_param_3];
	ld.param.u32 	%r7, [_Z11ConvolutionPfS_S_iiii_param_4];
	ld.param.u32 	%r4, [_Z11ConvolutionPfS_S_iiii_param_5];
	ld.param.u32 	%r5, [_Z11ConvolutionPfS_S_iiii_param_6];
	mov.u32 	%r8, %ctaid.y;
	mov.u32 	%r9, %ntid.y;
	mov.u32 	%r10, %tid.y;
	mad.lo.s32 	%r1, %r8, %r9, %r10;
	mov.u32 	%r11, %ctaid.x;
	mov.u32 	%r12, %ntid.x;
	mov.u32 	%r13, %tid.x;
	mad.lo.s32 	%r14, %r11, %r12, %r13;
	add.s32 	%r15, %r6, -4;
	setp.ge.s32 	%p1, %r1, %r15;
	add.s32 	%r16, %r7, -4;
	setp.ge.s32 	%p2, %r14, %r16;
	or.pred  	%p3, %p1, %p2;
	@%p3 bra 	$L__BB0_2;
	ld.param.u64 	%rd29, [_Z11ConvolutionPfS_S_iiii_param_2];
	ld.param.u64 	%rd28, [_Z11ConvolutionPfS_S_iiii_param_1];
	ld.param.u64 	%rd27, [_Z11ConvolutionPfS_S_iiii_param_0];
	cvta.to.global.u64 	%rd4, %rd29;
	cvta.to.global.u64 	%rd5, %rd27;
	cvta.to.global.u64 	%rd6, %rd28;
	add.s32 	%r17, %r1, 4;
	mad.lo.s32 	%r18, %r17, %r7, %r14;
	mul.wide.s32 	%rd7, %r18, 4;
	add.s64 	%rd8, %rd5, %rd7;
	mad.lo.s32 	%r19, %r1, %r7, %r14;
	mul.wide.s32 	%rd9, %r19, 4;
	add.s64 	%rd10, %rd5, %rd9;
	ld.global.f32 	%f1, [%rd10];
	ld.global.f32 	%f2, [%rd4];
	fma.rn.f32 	%f3, %f1, %f2, 0f00000000;
	ld.global.f32 	%f4, [%rd10+4];
	ld.global.f32 	%f5, [%rd4+4];
	fma.rn.f32 	%f6, %f4, %f5, %f3;
	ld.global.f32 	%f7, [%rd10+8];
	ld.global.f32 	%f8, [%rd4+8];
	fma.rn.f32 	%f9, %f7, %f8, %f6;
	ld.global.f32 	%f10, [%rd10+12];
	ld.global.f32 	%f11, [%rd4+12];
	fma.rn.f32 	%f12, %f10, %f11, %f9;
	ld.global.f32 	%f13, [%rd10+16];
	ld.global.f32 	%f14, [%rd4+16];
	fma.rn.f32 	%f15, %f13, %f14, %f12;
	mul.wide.s32 	%rd11, %r7, 4;
	add.s64 	%rd12, %rd10, %rd11;
	ld.global.f32 	%f16, [%rd12];
	ld.global.f32 	%f17, [%rd4+20];
	fma.rn.f32 	%f18, %f16, %f17, %f15;
	ld.global.f32 	%f19, [%rd12+4];
	ld.global.f32 	%f20, [%rd4+24];
	fma.rn.f32 	%f21, %f19, %f20, %f18;
	ld.global.f32 	%f22, [%rd12+8];
	ld.global.f32 	%f23, [%rd4+28];
	fma.rn.f32 	%f24, %f22, %f23, %f21;
	ld.global.f32 	%f25, [%rd12+12];
	ld.global.f32 	%f26, [%rd4+32];
	fma.rn.f32 	%f27, %f25, %f26, %f24;
	ld.global.f32 	%f28, [%rd12+16];
	ld.global.f32 	%f29, [%rd4+36];
	fma.rn.f32 	%f30, %f28, %f29, %f27;
	add.s64 	%rd13, %rd12, %rd11;
	ld.global.f32 	%f31, [%rd13];
	ld.global.f32 	%f32, [%rd4+40];
	fma.rn.f32 	%f33, %f31, %f32, %f30;
	ld.global.f32 	%f34, [%rd13+4];
	ld.global.f32 	%f35, [%rd4+44];
	fma.rn.f32 	%f36, %f34, %f35, %f33;
	ld.global.f32 	%f37, [%rd13+8];
	ld.global.f32 	%f38, [%rd4+48];
	fma.rn.f32 	%f39, %f37, %f38, %f36;
	ld.global.f32 	%f40, [%rd13+12];
	ld.global.f32 	%f41, [%rd4+52];
	fma.rn.f32 	%f42, %f40, %f41, %f39;
	ld.global.f32 	%f43, [%rd13+16];
	ld.global.f32 	%f44, [%rd4+56];
	fma.rn.f32 	%f45, %f43, %f44, %f42;
	add.s64 	%rd14, %rd13, %rd11;
	ld.global.f32 	%f46, [%rd14];
	ld.global.f32 	%f47, [%rd4+60];
	fma.rn.f32 	%f48, %f46, %f47, %f45;
	ld.global.f32 	%f49, [%rd14+4];
	ld.global.f32 	%f50, [%rd4+64];
	fma.rn.f32 	%f51, %f49, %f50, %f48;
	ld.global.f32 	%f52, [%rd14+8];
	ld.global.f32 	%f53, [%rd4+68];
	fma.rn.f32 	%f54, %f52, %f53, %f51;
	ld.global.f32 	%f55, [%rd14+12];
	ld.global.f32 	%f56, [%rd4+72];
	fma.rn.f32 	%f57, %f55, %f56, %f54;
	ld.global.f32 	%f58, [%rd14+16];
	ld.global.f32 	%f59, [%rd4+76];
	fma.rn.f32 	%f60, %f58, %f59, %f57;
	ld.global.f32 	%f61, [%rd8];
	ld.global.f32 	%f62, [%rd4+80];
	fma.rn.f32 	%f63, %f61, %f62, %f60;
	ld.global.f32 	%f64, [%rd8+4];
	ld.global.f32 	%f65, [%rd4+84];
	fma.rn.f32 	%f66, %f64, %f65, %f63;
	ld.global.f32 	%f67, [%rd8+8];
	ld.global.f32 	%f68, [%rd4+88];
	fma.rn.f32 	%f69, %f67, %f68, %f66;
	ld.global.f32 	%f70, [%rd8+12];
	ld.global.f32 	%f71, [%rd4+92];
	fma.rn.f32 	%f72, %f70, %f71, %f69;
	ld.global.f32 	%f73, [%rd8+16];
	ld.global.f32 	%f74, [%rd4+96];
	fma.rn.f32 	%f75, %f73, %f74, %f72;
	mad.lo.s32 	%r20, %r1, %r5, %r14;
	mul.wide.s32 	%rd15, %r20, 4;
	add.s64 	%rd16, %rd6, %rd15;
	st.global.f32 	[%rd16], %f75;
	ld.global.f32 	%f76, [%rd10];
	ld.global.f32 	%f77, [%rd4+100];
	fma.rn.f32 	%f78, %f76, %f77, 0f00000000;
	ld.global.f32 	%f79, [%rd10+4];
	ld.global.f32 	%f80, [%rd4+104];
	fma.rn.f32 	%f81, %f79, %f80, %f78;
	ld.global.f32 	%f82, [%rd10+8];
	ld.global.f32 	%f83, [%rd4+108];
	fma.rn.f32 	%f84, %f82, %f83, %f81;
	ld.global.f32 	%f85, [%rd10+12];
	ld.global.f32 	%f86, [%rd4+112];
	fma.rn.f32 	%f87, %f85, %f86, %f84;
	ld.global.f32 	%f88, [%rd10+16];
	ld.global.f32 	%f89, [%rd4+116];
	fma.rn.f32 	%f90, %f88, %f89, %f87;
	ld.global.f32 	%f91, [%rd12];
	ld.global.f32 	%f92, [%rd4+120];
	fma.rn.f32 	%f93, %f91, %f92, %f90;
	ld.global.f32 	%f94, [%rd12+4];
	ld.global.f32 	%f95, [%rd4+124];
	fma.rn.f32 	%f96, %f94, %f95, %f93;
	ld.global.f32 	%f97, [%rd12+8];
	ld.global.f32 	%f98, [%rd4+128];
	fma.rn.f32 	%f99, %f97, %f98, %f96;
	ld.global.f32 	%f100, [%rd12+12];
	ld.global.f32 	%f101, [%rd4+132];
	fma.rn.f32 	%f102, %f100, %f101, %f99;
	ld.global.f32 	%f103, [%rd12+16];
	ld.global.f32 	%f104, [%rd4+136];
	fma.rn.f32 	%f105, %f103, %f104, %f102;
	ld.global.f32 	%f106, [%rd13];
	ld.global.f32 	%f107, [%rd4+140];
	fma.rn.f32 	%f108, %f106, %f107, %f105;
	ld.global.f32 	%f109, [%rd13+4];
	ld.global.f32 	%f110, [%rd4+144];
	fma.rn.f32 	%f111, %f109, %f110, %f108;
	ld.global.f32 	%f112, [%rd13+8];
	ld.global.f32 	%f113, [%rd4+148];
	fma.rn.f32 	%f114, %f112, %f113, %f111;
	ld.global.f32 	%f115, [%rd13+12];
	ld.global.f32 	%f116, [%rd4+152];
	fma.rn.f32 	%f117, %f115, %f116, %f114;
	ld.global.f32 	%f118, [%rd13+16];
	ld.global.f32 	%f119, [%rd4+156];
	fma.rn.f32 	%f120, %f118, %f119, %f117;
	ld.global.f32 	%f121, [%rd14];
	ld.global.f32 	%f122, [%rd4+160];
	fma.rn.f32 	%f123, %f121, %f122, %f120;
	ld.global.f32 	%f124, [%rd14+4];
	ld.global.f32 	%f125, [%rd4+164];
	fma.rn.f32 	%f126, %f124, %f125, %f123;
	ld.global.f32 	%f127, [%rd14+8];
	ld.global.f32 	%f128, [%rd4+168];
	fma.rn.f32 	%f129, %f127, %f128, %f126;
	ld.global.f32 	%f130, [%rd14+12];
	ld.global.f32 	%f131, [%rd4+172];
	fma.rn.f32 	%f132, %f130, %f131, %f129;
	ld.global.f32 	%f133, [%rd14+16];
	ld.global.f32 	%f134, [%rd4+176];
	fma.rn.f32 	%f135, %f133, %f134, %f132;
	ld.global.f32 	%f136, [%rd8];
	ld.global.f32 	%f137, [%rd4+180];
	fma.rn.f32 	%f138, %f136, %f137, %f135;
	ld.global.f32 	%f139, [%rd8+4];
	ld.global.f32 	%f140, [%rd4+184];
	fma.rn.f32 	%f141, %f139, %f140, %f138;
	ld.global.f32 	%f142, [%rd8+8];
	ld.global.f32 	%f143, [%rd4+188];
	fma.rn.f32 	%f144, %f142, %f143, %f141;
	ld.global.f32 	%f145, [%rd8+12];
	ld.global.f32 	%f146, [%rd4+192];
	fma.rn.f32 	%f147, %f145, %f146, %f144;
	ld.global.f32 	%f148, [%rd8+16];
	ld.global.f32 	%f149, [%rd4+196];
	fma.rn.f32 	%f150, %f148, %f149, %f147;
	add.s32 	%r21, %r4, %r1;
	mad.lo.s32 	%r22, %r21, %r5, %r14;
	mul.wide.s32 	%rd17, %r22, 4;
	add.s64 	%rd18, %rd6, %rd17;
	st.global.f32 	[%rd18], %f150;
	ld.global.f32 	%f151, [%rd10];
	ld.global.f32 	%f152, [%rd4+200];
	fma.rn.f32 	%f153, %f151, %f152, 0f00000000;
	ld.global.f32 	%f154, [%rd10+4];
	ld.global.f32 	%f155, [%rd4+204];
	fma.rn.f32 	%f156, %f154, %f155, %f153;
	ld.global.f32 	%f157, [%rd10+8];
	ld.global.f32 	%f158, [%rd4+208];
	fma.rn.f32 	%f159, %f157, %f158, %f156;
	ld.global.f32 	%f160, [%rd10+12];
	ld.global.f32 	%f161, [%rd4+212];
	fma.rn.f32 	%f162, %f160, %f161, %f159;
	ld.global.f32 	%f163, [%rd10+16];
	ld.global.f32 	%f164, [%rd4+216];
	fma.rn.f32 	%f165, %f163, %f164, %f162;
	ld.global.f32 	%f166, [%rd12];
	ld.global.f32 	%f167, [%rd4+220];
	fma.rn.f32 	%f168, %f166, %f167, %f165;
	ld.global.f32 	%f169, [%rd12+4];
	ld.global.f32 	%f170, [%rd4+224];
	fma.rn.f32 	%f171, %f169, %f170, %f168;
	ld.global.f32 	%f172, [%rd12+8];
	ld.global.f32 	%f173, [%rd4+228];
	fma.rn.f32 	%f174, %f172, %f173, %f171;
	ld.global.f32 	%f175, [%rd12+12];
	ld.global.f32 	%f176, [%rd4+232];
	fma.rn.f32 	%f177, %f175, %f176, %f174;
	ld.global.f32 	%f178, [%rd12+16];
	ld.global.f32 	%f179, [%rd4+236];
	fma.rn.f32 	%f180, %f178, %f179, %f177;
	ld.global.f32 	%f181, [%rd13];
	ld.global.f32 	%f182, [%rd4+240];
	fma.rn.f32 	%f183, %f181, %f182, %f180;
	ld.global.f32 	%f184, [%rd13+4];
	ld.global.f32 	%f185, [%rd4+244];
	fma.rn.f32 	%f186, %f184, %f185, %f183;
	ld.global.f32 	%f187, [%rd13+8];
	ld.global.f32 	%f188, [%rd4+248];
	fma.rn.f32 	%f189, %f187, %f188, %f186;
	ld.global.f32 	%f190, [%rd13+12];
	ld.global.f32 	%f191, [%rd4+252];
	fma.rn.f32 	%f192, %f190, %f191, %f189;
	ld.global.f32 	%f193, [%rd13+16];
	ld.global.f32 	%f194, [%rd4+256];
	fma.rn.f32 	%f195, %f193, %f194, %f192;
	ld.global.f32 	%f196, [%rd14];
	ld.global.f32 	%f197, [%rd4+260];
	fma.rn.f32 	%f198, %f196, %f197, %f195;
	ld.global.f32 	%f199, [%rd14+4];
	ld.global.f32 	%f200, [%rd4+264];
	fma.rn.f32 	%f201, %f199, %f200, %f198;
	ld.global.f32 	%f202, [%rd14+8];
	ld.global.f32 	%f203, [%rd4+268];
	fma.rn.f32 	%f204, %f202, %f203, %f201;
	ld.global.f32 	%f205, [%rd14+12];
	ld.global.f32 	%f206, [%rd4+272];
	fma.rn.f32 	%f207, %f205, %f206, %f204;
	ld.global.f32 	%f208, [%rd14+16];
	ld.global.f32 	%f209, [%rd4+276];
	fma.rn.f32 	%f210, %f208, %f209, %f207;
	ld.global.f32 	%f211, [%rd8];
	ld.global.f32 	%f212, [%rd4+280];
	fma.rn.f32 	%f213, %f211, %f212, %f210;
	ld.global.f32 	%f214, [%rd8+4];
	ld.global.f32 	%f215, [%rd4+284];
	fma.rn.f32 	%f216, %f214, %f215, %f213;
	ld.global.f32 	%f217, [%rd8+8];
	ld.global.f32 	%f218, [%rd4+288];
	fma.rn.f32 	%f219, %f217, %f218, %f216;
	ld.global.f32 	%f220, [%rd8+12];
	ld.global.f32 	%f221, [%rd4+292];
	fma.rn.f32 	%f222, %f220, %f221, %f219;
	ld.global.f32 	%f223, [%rd8+16];
	ld.global.f32 	%f224, [%rd4+296];
	fma.rn.f32 	%f225, %f223, %f224, %f222;
	add.s32 	%r23, %r21, %r4;
	mad.lo.s32 	%r24, %r23, %r5, %r14;
	mul.wide.s32 	%rd19, %r24, 4;
	add.s64 	%rd20, %rd6, %rd19;
	st.global.f32 	[%rd20], %f225;
	ld.global.f32 	%f226, [%rd10];
	ld.global.f32 	%f227, [%rd4+300];
	fma.rn.f32 	%f228, %f226, %f227, 0f00000000;
	ld.global.f32 	%f229, [%rd10+4];
	ld.global.f32 	%f230, [%rd4+304];
	fma.rn.f32 	%f231, %f229, %f230, %f228;
	ld.global.f32 	%f232, [%rd10+8];
	ld.global.f32 	%f233, [%rd4+308];
	fma.rn.f32 	%f234, %f232, %f233, %f231;
	ld.global.f32 	%f235, [%rd10+12];
	ld.global.f32 	%f236, [%rd4+312];
	fma.rn.f32 	%f237, %f235, %f236, %f234;
	ld.global.f32 	%f238, [%rd10+16];
	ld.global.f32 	%f239, [%rd4+316];
	fma.rn.f32 	%f240, %f238, %f239, %f237;
	ld.global.f32 	%f241, [%rd12];
	ld.global.f32 	%f242, [%rd4+320];
	fma.rn.f32 	%f243, %f241, %f242, %f240;
	ld.global.f32 	%f244, [%rd12+4];
	ld.global.f32 	%f245, [%rd4+324];
	fma.rn.f32 	%f246, %f244, %f245, %f243;
	ld.global.f32 	%f247, [%rd12+8];
	ld.global.f32 	%f248, [%rd4+328];
	fma.rn.f32 	%f249, %f247, %f248, %f246;
	ld.global.f32 	%f250, [%rd12+12];
	ld.global.f32 	%f251, [%rd4+332];
	fma.rn.f32 	%f252, %f250, %f251, %f249;
	ld.global.f32 	%f253, [%rd12+16];
	ld.global.f32 	%f254, [%rd4+336];
	fma.rn.f32 	%f255, %f253, %f254, %f252;
	ld.global.f32 	%f256, [%rd13];
	ld.global.f32 	%f257, [%rd4+340];
	fma.rn.f32 	%f258, %f256, %f257, %f255;
	ld.global.f32 	%f259, [%rd13+4];
	ld.global.f32 	%f260, [%rd4+344];
	fma.rn.f32 	%f261, %f259, %f260, %f258;
	ld.global.f32 	%f262, [%rd13+8];
	ld.global.f32 	%f263, [%rd4+348];
	fma.rn.f32 	%f264, %f262, %f263, %f261;
	ld.global.f32 	%f265, [%rd13+12];
	ld.global.f32 	%f266, [%rd4+352];
	fma.rn.f32 	%f267, %f265, %f266, %f264;
	ld.global.f32 	%f268, [%rd13+16];
	ld.global.f32 	%f269, [%rd4+356];
	fma.rn.f32 	%f270, %f268, %f269, %f267;
	ld.global.f32 	%f271, [%rd14];
	ld.global.f32 	%f272, [%rd4+360];
	fma.rn.f32 	%f273, %f271, %f272, %f270;
	ld.global.f32 	%f274, [%rd14+4];
	ld.global.f32 	%f275, [%rd4+364];
	fma.rn.f32 	%f276, %f274, %f275, %f273;
	ld.global.f32 	%f277, [%rd14+8];
	ld.global.f32 	%f278, [%rd4+368];
	fma.rn.f32 	%f279, %f277, %f278, %f276;
	ld.global.f32 	%f280, [%rd14+12];
	ld.global.f32 	%f281, [%rd4+372];
	fma.rn.f32 	%f282, %f280, %f281, %f279;
	ld.global.f32 	%f283, [%rd14+16];
	ld.global.f32 	%f284, [%rd4+376];
	fma.rn.f32 	%f285, %f283, %f284, %f282;
	ld.global.f32 	%f286, [%rd8];
	ld.global.f32 	%f287, [%rd4+380];
	fma.rn.f32 	%f288, %f286, %f287, %f285;
	ld.global.f32 	%f289, [%rd8+4];
	ld.global.f32 	%f290, [%rd4+384];
	fma.rn.f32 	%f291, %f289, %f290, %f288;
	ld.global.f32 	%f292, [%rd8+8];
	ld.global.f32 	%f293, [%rd4+388];
	fma.rn.f32 	%f294, %f292, %f293, %f291;
	ld.global.f32 	%f295, [%rd8+12];
	ld.global.f32 	%f296, [%rd4+392];
	fma.rn.f32 	%f297, %f295, %f296, %f294;
	ld.global.f32 	%f298, [%rd8+16];
	ld.global.f32 	%f299, [%rd4+396];
	fma.rn.f32 	%f300, %f298, %f299, %f297;
	add.s32 	%r25, %r23, %r4;
	mad.lo.s32 	%r26, %r25, %r5, %r14;
	mul.wide.s32 	%rd21, %r26, 4;
	add.s64 	%rd22, %rd6, %rd21;
	st.global.f32 	[%rd22], %f300;
	ld.global.f32 	%f301, [%rd10];
	ld.global.f32 	%f302, [%rd4+400];
	fma.rn.f32 	%f303, %f301, %f302, 0f00000000;
	ld.global.f32 	%f304, [%rd10+4];
	ld.global.f32 	%f305, [%rd4+404];
	fma.rn.f32 	%f306, %f304, %f305, %f303;
	ld.global.f32 	%f307, [%rd10+8];
	ld.global.f32 	%f308, [%rd4+408];
	fma.rn.f32 	%f309, %f307, %f308, %f306;
	ld.global.f32 	%f310, [%rd10+12];
	ld.global.f32 	%f311, [%rd4+412];
	fma.rn.f32 	%f312, %f310, %f311, %f309;
	ld.global.f32 	%f313, [%rd10+16];
	ld.global.f32 	%f314, [%rd4+416];
	fma.rn.f32 	%f315, %f313, %f314, %f312;
	ld.global.f32 	%f316, [%rd12];
	ld.global.f32 	%f317, [%rd4+420];
	fma.rn.f32 	%f318, %f316, %f317, %f315;
	ld.global.f32 	%f319, [%rd12+4];
	ld.global.f32 	%f320, [%rd4+424];
	fma.rn.f32 	%f321, %f319, %f320, %f318;
	ld.global.f32 	%f322, [%rd12+8];
	ld.global.f32 	%f323, [%rd4+428];
	fma.rn.f32 	%f324, %f322, %f323, %f321;
	ld.global.f32 	%f325, [%rd12+12];
	ld.global.f32 	%f326, [%rd4+432];
	fma.rn.f32 	%f327, %f325, %f326, %f324;
	ld.global.f32 	%f328, [%rd12+16];
	ld.global.f32 	%f329, [%rd4+436];
	fma.rn.f32 	%f330, %f328, %f329, %f327;
	ld.global.f32 	%f331, [%rd13];
	ld.global.f32 	%f332, [%rd4+440];
	fma.rn.f32 	%f333, %f331, %f332, %f330;
	ld.global.f32 	%f334, [%rd13+4];
	ld.global.f32 	%f335, [%rd4+444];
	fma.rn.f32 	%f336, %f334, %f335, %f333;
	ld.global.f32 	%f337, [%rd13+8];
	ld.global.f32 	%f338, [%rd4+448];
	fma.rn.f32 	%f339, %f337, %f338, %f336;
	ld.global.f32 	%f340, [%rd13+12];
	ld.global.f32 	%f341, [%rd4+452];
	fma.rn.f32 	%f342, %f340, %f341, %f339;
	ld.global.f32 	%f343, [%rd13+16];
	ld.global.f32 	%f344, [%rd4+456];
	fma.rn.f32 	%f345, %f343, %f344, %f342;
	ld.global.f32 	%f346, [%rd14];
	ld.global.f32 	%f347, [%rd4+460];
	fma.rn.f32 	%f348, %f346, %f347, %f345;
	ld.global.f32 	%f349, [%rd14+4];
	ld.global.f32 	%f350, [%rd4+464];
	fma.rn.f32 	%f351, %f349, %f350, %f348;
	ld.global.f32 	%f352, [%rd14+8];
	ld.global.f32 	%f353, [%rd4+468];
	fma.rn.f32 	%f354, %f352, %f353, %f351;
	ld.global.f32 	%f355, [%rd14+12];
	ld.global.f32 	%f356, [%rd4+472];
	fma.rn.f32 	%f357, %f355, %f356, %f354;
	ld.global.f32 	%f358, [%rd14+16];
	ld.global.f32 	%f359, [%rd4+476];
	fma.rn.f32 	%f360, %f358, %f359, %f357;
	ld.global.f32 	%f361, [%rd8];
	ld.global.f32 	%f362, [%rd4+480];
	fma.rn.f32 	%f363, %f361, %f362, %f360;
	ld.global.f32 	%f364, [%rd8+4];
	ld.global.f32 	%f365, [%rd4+484];
	fma.rn.f32 	%f366, %f364, %f365, %f363;
	ld.global.f32 	%f367, [%rd8+8];
	ld.global.f32 	%f368, [%rd4+488];
	fma.rn.f32 	%f369, %f367, %f368, %f366;
	ld.global.f32 	%f370, [%rd8+12];
	ld.global.f32 	%f371, [%rd4+492];
	fma.rn.f32 	%f372, %f370, %f371, %f369;
	ld.global.f32 	%f373, [%rd8+16];
	ld.global.f32 	%f374, [%rd4+496];
	fma.rn.f32 	%f375, %f373, %f374, %f372;
	add.s32 	%r27, %r25, %r4;
	mad.lo.s32 	%r28, %r27, %r5, %r14;
	mul.wide.s32 	%rd23, %r28, 4;
	add.s64 	%rd24, %rd6, %rd23;
	st.global.f32 	[%rd24], %f375;
	ld.global.f32 	%f376, [%rd10];
	ld.global.f32 	%f377, [%rd4+500];
	fma.rn.f32 	%f378, %f376, %f377, 0f00000000;
	ld.global.f32 	%f379, [%rd10+4];
	ld.global.f32 	%f380, [%rd4+504];
	fma.rn.f32 	%f381, %f379, %f380, %f378;
	ld.global.f32 	%f382, [%rd10+8];
	ld.global.f32 	%f383, [%rd4+508];
	fma.rn.f32 	%f384, %f382, %f383, %f381;
	ld.global.f32 	%f385, [%rd10+12];
	ld.global.f32 	%f386, [%rd4+512];
	fma.rn.f32 	%f387, %f385, %f386, %f384;
	ld.global.f32 	%f388, [%rd10+16];
	ld.global.f32 	%f389, [%rd4+516];
	fma.rn.f32 	%f390, %f388, %f389, %f387;
	ld.global.f32 	%f391, [%rd12];
	ld.global.f32 	%f392, [%rd4+520];
	fma.rn.f32 	%f393, %f391, %f392, %f390;
	ld.global.f32 	%f394, [%rd12+4];
	ld.global.f32 	%f395, [%rd4+524];
	fma.rn.f32 	%f396, %f394, %f395, %f393;
	ld.global.f32 	%f397, [%rd12+8];
	ld.global.f32 	%f398, [%rd4+528];
	fma.rn.f32 	%f399, %f397, %f398, %f396;
	ld.global.f32 	%f400, [%rd12+12];
	ld.global.f32 	%f401, [%rd4+532];
	fma.rn.f32 	%f402, %f400, %f401, %f399;
	ld.global.f32 	%f403, [%rd12+16];
	ld.global.f32 	%f404, [%rd4+536];
	fma.rn.f32 	%f405, %f403, %f404, %f402;
	ld.global.f32 	%f406, [%rd13];
	ld.global.f32 	%f407, [%rd4+540];
	fma.rn.f32 	%f408, %f406, %f407, %f405;
	ld.global.f32 	%f409, [%rd13+4];
	ld.global.f32 	%f410, [%rd4+544];
	fma.rn.f32 	%f411, %f409, %f410, %f408;
	ld.global.f32 	%f412, [%rd13+8];
	ld.global.f32 	%f413, [%rd4+548];
	fma.rn.f32 	%f414, %f412, %f413, %f411;
	ld.global.f32 	%f415, [%rd13+12];
	ld.global.f32 	%f416, [%rd4+552];
	fma.rn.f32 	%f417, %f415, %f416, %f414;
	ld.global.f32 	%f418, [%rd13+16];
	ld.global.f32 	%f419, [%rd4+556];
	fma.rn.f32 	%f420, %f418, %f419, %f417;
	ld.global.f32 	%f421, [%rd14];
	ld.global.f32 	%f422, [%rd4+560];
	fma.rn.f32 	%f423, %f421, %f422, %f420;
	ld.global.f32 	%f424, [%rd14+4];
	ld.global.f32 	%f425, [%rd4+564];
	fma.rn.f32 	%f426, %f424, %f425, %f423;
	ld.global.f32 	%f427, [%rd14+8];
	ld.global.f32 	%f428, [%rd4+568];
	fma.rn.f32 	%f429, %f427, %f428, %f426;
	ld.global.f32 	%f430, [%rd14+12];
	ld.global.f32 	%f431, [%rd4+572];
	fma.rn.f32 	%f432, %f430, %f431, %f429;
	ld.global.f32 	%f433, [%rd14+16];
	ld.global.f32 	%f434, [%rd4+576];
	fma.rn.f32 	%f435, %f433, %f434, %f432;
	ld.global.f32 	%f436, [%rd8];
	ld.global.f32 	%f437, [%rd4+580];
	fma.rn.f32 	%f438, %f436, %f437, %f435;
	ld.global.f32 	%f439, [%rd8+4];
	ld.global.f32 	%f440, [%rd4+584];
	fma.rn.f32 	%f441, %f439, %f440, %f438;
	ld.global.f32 	%f442, [%rd8+8];
	ld.global.f32 	%f443, [%rd4+588];
	fma.rn.f32 	%f444, %f442, %f443, %f441;
	ld.global.f32 	%f445, [%rd8+12];
	ld.global.f32 	%f446, [%rd4+592];
	fma.rn.f32 	%f447, %f445, %f446, %f444;
	ld.global.f32 	%f448, [%rd8+16];
	ld.global.f32 	%f449, [%rd4+596];
	fma.rn.f32 	%f450, %f448, %f449, %f447;
	add.s32 	%r29, %r27, %r4;
	mad.lo.s32 	%r30, %r29, %r5, %r14;
	mul.wide.s32 	%rd25, %r30, 4;
	add.s64 	%rd26, %rd6, %rd25;
	st.global.f32 	[%rd26], %f450;
$L__BB0_2:
	ret;

}
	// .globl	_Z12DownsamplingPfS_iii
.visible .entry _Z12DownsamplingPfS_iii(
	.param .u64 .ptr .align 1 _Z12DownsamplingPfS_iii_param_0,
	.param .u64 .ptr .align 1 _Z12DownsamplingPfS_iii_param_1,
	.param .u32 _Z12DownsamplingPfS_iii_param_2,
	.param .u32 _Z12DownsamplingPfS_iii_param_3,
	.param .u32 _Z12DownsamplingPfS_iii_param_4
)
{
	.reg .pred 	%p<9>;
	.reg .b32 	%r<30>;
	.reg .b32 	%f<9>;
	.reg .b64 	%rd<11>;

	ld.param.u64 	%rd1, [_Z12DownsamplingPfS_iii_param_0];
	ld.param.u64 	%rd2, [_Z12DownsamplingPfS_iii_param_1];
	ld.param.u32 	%r6, [_Z12DownsamplingPfS_iii_param_2];
	ld.param.u32 	%r7, [_Z12DownsamplingPfS_iii_param_3];
	ld.param.u32 	%r8, [_Z12DownsamplingPfS_iii_param_4];
	shr.u32 	%r9, %r6, 31;
	add.s32 	%r10, %r6, %r9;
	shr.s32 	%r1, %r10, 1;
	shr.u32 	%r11, %r7, 31;
	add.s32 	%r12, %r7, %r11;
	shr.s32 	%r13, %r12, 1;
	mov.u32 	%r14, %tid.x;
	mov.u32 	%r15, %ctaid.x;
	mov.u32 	%r16, %ntid.x;
	mad.lo.s32 	%r3, %r15, %r16, %r14;
	mov.u32 	%r17, %tid.y;
	mov.u32 	%r18, %ctaid.y;
	mov.u32 	%r19, %ntid.y;
	mad.lo.s32 	%r20, %r18, %r19, %r17;
	mov.u32 	%r21, %tid.z;
	mov.u32 	%r22, %ctaid.z;
	mov.u32 	%r23, %ntid.z;
	mad.lo.s32 	%r5, %r22, %r23, %r21;
	setp.ge.s32 	%p1, %r3, %r1;
	setp.ge.s32 	%p2, %r20, %r13;
	or.pred  	%p3, %p1, %p2;
	setp.ge.s32 	%p4, %r5, %r8;
	or.pred  	%p5, %p4, %p3;
	@%p5 bra 	$L__BB1_2;
	cvta.to.global.u64 	%rd3, %rd2;
	cvta.to.global.u64 	%rd4, %rd1;
	shl.b32 	%r24, %r3, 1;
	shl.b32 	%r25, %r20, 1;
	mad.lo.s32 	%r26, %r7, %r5, %r25;
	mad.lo.s32 	%r27, %r26, %r6, %r24;
	mul.wide.s32 	%rd5, %r27, 4;
	add.s64 	%rd6, %rd4, %rd5;
	ld.global.f32 	%f1, [%rd6];
	max.f32 	%f2, %f1, 0fC7C35000;
	ld.global.f32 	%f3, [%rd6+4];
	setp.gt.f32 	%p6, %f3, %f2;
	selp.f32 	%f4, %f3, %f2, %p6;
	mul.wide.s32 	%rd7, %r6, 4;
	add.s64 	%rd8, %rd6, %rd7;
	ld.global.f32 	%f5, [%rd8];
	setp.gt.f32 	%p7, %f5, %f4;
	selp.f32 	%f6, %f5, %f4, %p7;
	ld.global.f32 	%f7, [%rd8+4];
	setp.gt.f32 	%p8, %f7, %f6;
	selp.f32 	%f8, %f7, %f6, %p8;
	mad.lo.s32 	%r28, %r13, %r5, %r20;
	mad.lo.s32 	%r29, %r28, %r1, %r3;
	mul.wide.s32 	%rd9, %r29, 4;
	add.s64 	%rd10, %rd3, %rd9;
	st.global.f32 	[%rd10], %f8;
$L__BB1_2:
	ret;

}


// ===== COMPILED SASS (sm_100) =====

	.target	sm_100

	.elftype	@"ET_EXEC"


//--------------------- .note.nv.tkinfo           --------------------------
	.section	.note.nv.tkinfo,"",@"SHT_NOTE"
	.sectionflags	@"SHF_NOTE_NV_TKINFO"
	.tkinfo
        /*0018*/ 	.word	0x00000002
        /*0030*/ 	.string	""
        /*0030*/ 	.string	"ptxas"
        /*0030*/ 	.string	"Cuda compilation tools, release 13.0, V13.0.88"
        /*0030*/ 	.string	"Build cuda_13.0.r13.0/compiler.36424714_0"
        /*0030*/ 	.string	"-arch sm_100 -m 64 "



//--------------------- .note.nv.cuinfo           --------------------------
	.section	.note.nv.cuinfo,"",@"SHT_NOTE"
	.sectionflags	@"SHF_NOTE_NV_CUINFO"
        /*0018*/ 	.short	0x0002
        /*001a*/ 	.short	0x0064
        /*001c*/ 	.short	0x0082
	.zero		2


//--------------------- .nv.info                  --------------------------
	.section	.nv.info,"",@"SHT_CUDA_INFO"
	.align	4


	//----- nvinfo : EIATTR_REGCOUNT
	.align		4
        /*0000*/ 	.byte	0x04, 0x2f
        /*0002*/ 	.short	(.L_1 - .L_0)
	.align		4
.L_0:
        /*0004*/ 	.word	index@(_Z11ConvolutionPfS_S_iiii)
        /*0008*/ 	.word	0x00000020


	//----- nvinfo : EIATTR_FRAME_SIZE
	.align		4
.L_1:
        /*000c*/ 	.byte	0x04, 0x11
        /*000e*/ 	.short	(.L_3 - .L_2)
	.align		4
.L_2:
        /*0010*/ 	.word	index@(_Z11ConvolutionPfS_S_iiii)
        /*0014*/ 	.word	0x00000000


	//----- nvinfo : EIATTR_REGCOUNT
	.align		4
.L_3:
        /*0018*/ 	.byte	0x04, 0x2f
        /*001a*/ 	.short	(.L_5 - .L_4)
	.align		4
.L_4:
        /*001c*/ 	.word	index@(_Z12DownsamplingPfS_iii)
        /*0020*/ 	.word	0x00000014


	//----- nvinfo : EIATTR_FRAME_SIZE
	.align		4
.L_5:
        /*0024*/ 	.byte	0x04, 0x11
        /*0026*/ 	.short	(.L_7 - .L_6)
	.align		4
.L_6:
        /*0028*/ 	.word	index@(_Z12DownsamplingPfS_iii)
        /*002c*/ 	.word	0x00000000


	//----- nvinfo : EIATTR_MIN_STACK_SIZE
	.align		4
.L_7:
        /*0030*/ 	.byte	0x04, 0x12
        /*0032*/ 	.short	(.L_9 - .L_8)
	.align		4
.L_8:
        /*0034*/ 	.word	index@(_Z12DownsamplingPfS_iii)
        /*0038*/ 	.word	0x00000000


	//----- nvinfo : EIATTR_MIN_STACK_SIZE
	.align		4
.L_9:
        /*003c*/ 	.byte	0x04, 0x12
        /*003e*/ 	.short	(.L_11 - .L_10)
	.align		4
.L_10:
        /*0040*/ 	.word	index@(_Z11ConvolutionPfS_S_iiii)
        /*0044*/ 	.word	0x00000000
.L_11:


//--------------------- .nv.compat                --------------------------
	.section	.nv.compat,"",@"SHT_CUDA_COMPAT_INFO"
	.align	4
        /*0000*/ 	.byte	0x02, 0x09, 0x00, 0x00, 0x02, 0x02, 0x01, 0x00, 0x02, 0x05, 0x05, 0x00, 0x03, 0x07, 0x01, 0x01
        /*0010*/ 	.byte	0x02, 0x03, 0x00, 0x00, 0x02, 0x06, 0x01, 0x00, 0x04, 0x0b, 0x08, 0x00, 0x09, 0x00, 0x00, 0x00
        /*0020*/ 	.byte	0x00, 0x00, 0x00, 0x00


//--------------------- .nv.info._Z12DownsamplingPfS_iii --------------------------
	.section	.nv.info._Z12DownsamplingPfS_iii,"",@"SHT_CUDA_INFO"
	.sectionflags	@""
	.align	4


	//----- nvinfo : EIATTR_CUDA_API_VERSION
	.align		4
        /*0000*/ 	.byte	0x04, 0x37
        /*0002*/ 	.short	(.L_13 - .L_12)
.L_12:
        /*0004*/ 	.word	0x00000082


	//----- nvinfo : EIATTR_KPARAM_INFO
	.align		4
.L_13:
        /*0008*/ 	.byte	0x04, 0x17
        /*000a*/ 	.short	(.L_15 - .L_14)
.L_14:
        /*000c*/ 	.word	0x00000000
        /*0010*/ 	.short	0x0004
        /*0012*/ 	.short	0x0018
        /*0014*/ 	.byte	0x00, 0xf0, 0x11, 0x00


	//----- nvinfo : EIATTR_KPARAM_INFO
	.align		4
.L_15:
        /*0018*/ 	.byte	0x04, 0x17
        /*001a*/ 	.short	(.L_17 - .L_16)
.L_16:
        /*001c*/ 	.word	0x00000000
        /*0020*/ 	.short	0x0003
        /*0022*/ 	.short	0x0014
        /*0024*/ 	.byte	0x00, 0xf0, 0x11, 0x00


	//----- nvinfo : EIATTR_KPARAM_INFO
	.align		4
.L_17:
        /*0028*/ 	.byte	0x04, 0x17
        /*002a*/ 	.short	(.L_19 - .L_18)
.L_18:
        /*002c*/ 	.word	0x00000000
        /*0030*/ 	.short	0x0002
        /*0032*/ 	.short	0x0010
        /*0034*/ 	.byte	0x00, 0xf0, 0x11, 0x00


	//----- nvinfo : EIATTR_KPARAM_INFO
	.align		4
.L_19:
        /*0038*/ 	.byte	0x04, 0x17
        /*003a*/ 	.short	(.L_21 - .L_20)
.L_20:
        /*003c*/ 	.word	0x00000000
        /*0040*/ 	.short	0x0001
        /*0042*/ 	.short	0x0008
        /*0044*/ 	.byte	0x00, 0xf5, 0x21, 0x00


	//----- nvinfo : EIATTR_KPARAM_INFO
	.align		4
.L_21:
        /*0048*/ 	.byte	0x04, 0x17
        /*004a*/ 	.short	(.L_23 - .L_22)
.L_22:
        /*004c*/ 	.word	0x00000000
        /*0050*/ 	.short	0x0000
        /*0052*/ 	.short	0x0000
        /*0054*/ 	.byte	0x00, 0xf5, 0x21, 0x00


	//----- nvinfo : EIATTR_SPARSE_MMA_MASK
	.align		4
.L_23:
        /*0058*/ 	.byte	0x03, 0x50
        /*005a*/ 	.short	0x0000


	//----- nvinfo : EIATTR_MAXREG_COUNT
	.align		4
        /*005c*/ 	.byte	0x03, 0x1b
        /*005e*/ 	.short	0x00ff


	//----- nvinfo : EIATTR_MERCURY_ISA_VERSION
	.align		4
        /*0060*/ 	.byte	0x03, 0x5f
        /*0062*/ 	.short	0x0101


	//----- nvinfo : EIATTR_VRC_CTA_INIT_COUNT
	.align		4
        /*0064*/ 	.byte	0x02, 0x4a
	.zero		1
	.zero		1


	//----- nvinfo : EIATTR_EXIT_INSTR_OFFSETS
	.align		4
        /*0068*/ 	.byte	0x04, 0x1c
        /*006a*/ 	.short	(.L_25 - .L_24)


	//   ....[0]....
.L_24:
        /*006c*/ 	.word	0x00000160


	//   ....[1]....
        /*0070*/ 	.word	0x000002f0


	//----- nvinfo : EIATTR_CBANK_PARAM_SIZE
	.align		4
.L_25:
        /*0074*/ 	.byte	0x03, 0x19
        /*0076*/ 	.short	0x001c


	//----- nvinfo : EIATTR_PARAM_CBANK
	.align		4
        /*0078*/ 	.byte	0x04, 0x0a
        /*007a*/ 	.short	(.L_27 - .L_26)
	.align		4
.L_26:
        /*007c*/ 	.word	index@(.nv.constant0._Z12DownsamplingPfS_iii)
        /*0080*/ 	.short	0x0380
        /*0082*/ 	.short	0x001c


	//----- nvinfo : EIATTR_SW_WAR
	.align		4
.L_27:
        /*0084*/ 	.byte	0x04, 0x36
        /*0086*/ 	.short	(.L_29 - .L_28)
.L_28:
        /*0088*/ 	.word	0x00000008
.L_29:


//--------------------- .nv.info._Z11ConvolutionPfS_S_iiii --------------------------
	.section	.nv.info._Z11ConvolutionPfS_S_iiii,"",@"SHT_CUDA_INFO"
	.sectionflags	@""
	.align	4


	//----- nvinfo : EIATTR_CUDA_API_VERSION
	.align		4
        /*0000*/ 	.byte	0x04, 0x37
        /*0002*/ 	.short	(.L_31 - .L_30)
.L_30:
        /*0004*/ 	.word	0x00000082


	//----- nvinfo : EIATTR_KPARAM_INFO
	.align		4
.L_31:
        /*0008*/ 	.byte	0x04, 0x17
        /*000a*/ 	.short	(.L_33 - .L_32)
.L_32:
        /*000c*/ 	.word	0x00000000
        /*0010*/ 	.short	0x0006
        /*0012*/ 	.short	0x0024
        /*0014*/ 	.byte	0x00, 0xf0, 0x11, 0x00


	//----- nvinfo : EIATTR_KPARAM_INFO
	.align		4
.L_33:
        /*0018*/ 	.byte	0x04, 0x17
        /*001a*/ 	.short	(.L_35 - .L_34)
.L_34:
        /*001c*/ 	.word	0x00000000
        /*0020*/ 	.short	0x0005
        /*0022*/ 	.short	0x0020
        /*0024*/ 	.byte	0x00, 0xf0, 0x11, 0x00


	//----- nvinfo : EIATTR_KPARAM_INFO
	.align		4
.L_35:
        /*0028*/ 	.byte	0x04, 0x17
        /*002a*/ 	.short	(.L_37 - .L_36)
.L_36:
        /*002c*/ 	.word	0x00000000
        /*0030*/ 	.short	0x0004
        /*0032*/ 	.short	0x001c
        /*0034*/ 	.byte	0x00, 0xf0, 0x11, 0x00


	//----- nvinfo : EIATTR_KPARAM_INFO
	.align		4
.L_37:
        /*0038*/ 	.byte	0x04, 0x17
        /*003a*/ 	.short	(.L_39 - .L_38)
.L_38:
        /*003c*/ 	.word	0x00000000
        /*0040*/ 	.short	0x0003
        /*0042*/ 	.short	0x0018
        /*0044*/ 	.byte	0x00, 0xf0, 0x11, 0x00


	//----- nvinfo : EIATTR_KPARAM_INFO
	.align		4
.L_39:
        /*0048*/ 	.byte	0x04, 0x17
        /*004a*/ 	.short	(.L_41 - .L_40)
.L_40:
        /*004c*/ 	.word	0x00000000
        /*0050*/ 	.short	0x0002
        /*0052*/ 	.short	0x0010
        /*0054*/ 	.byte	0x00, 0xf5, 0x21, 0x00


	//----- nvinfo : EIATTR_KPARAM_INFO
	.align		4
.L_41:
        /*0058*/ 	.byte	0x04, 0x17
        /*005a*/ 	.short	(.L_43 - .L_42)
.L_42:
        /*005c*/ 	.word	0x00000000
        /*0060*/ 	.short	0x0001
        /*0062*/ 	.short	0x0008
        /*0064*/ 	.byte	0x00, 0xf5, 0x21, 0x00


	//----- nvinfo : EIATTR_KPARAM_INFO
	.align		4
.L_43:
        /*0068*/ 	.byte	0x04, 0x17
        /*006a*/ 	.short	(.L_45 - .L_44)
.L_44:
        /*006c*/ 	.word	0x00000000
        /*0070*/ 	.short	0x0000
        /*0072*/ 	.short	0x0000
        /*0074*/ 	.byte	0x00, 0xf5, 0x21, 0x00


	//----- nvinfo : EIATTR_SPARSE_MMA_MASK
	.align		4
.L_45:
        /*0078*/ 	.byte	0x03, 0x50
        /*007a*/ 	.short	0x0000


	//----- nvinfo : EIATTR_MAXREG_COUNT
	.align		4
        /*007c*/ 	.byte	0x03, 0x1b
        /*007e*/ 	.short	0x00ff


	//----- nvinfo : EIATTR_MERCURY_ISA_VERSION
	.align		4
        /*0080*/ 	.byte	0x03, 0x5f
        /*0082*/ 	.short	0x0101


	//----- nvinfo : EIATTR_VRC_CTA_INIT_COUNT
	.align		4
        /*0084*/ 	.byte	0x02, 0x4a
	.zero		1
	.zero		1


	//----- nvinfo : EIATTR_EXIT_INSTR_OFFSETS
	.align		4
        /*0088*/ 	.byte	0x04, 0x1c
        /*008a*/ 	.short	(.L_47 - .L_46)


	//   ....[0]....
.L_46:
        /*008c*/ 	.word	0x000000e0


	//   ....[1]....
        /*0090*/ 	.word	0x00001f50


	//----- nvinfo : EIATTR_CBANK_PARAM_SIZE
	.align		4
.L_47:
        /*0094*/ 	.byte	0x03, 0x19
        /*0096*/ 	.short	0x0028


	//----- nvinfo : EIATTR_PARAM_CBANK
	.align		4
        /*0098*/ 	.byte	0x04, 0x0a
        /*009a*/ 	.short	(.L_49 - .L_48)
	.align		4
.L_48:
        /*009c*/ 	.word	index@(.nv.constant0._Z11ConvolutionPfS_S_iiii)
        /*00a0*/ 	.short	0x0380
        /*00a2*/ 	.short	0x0028


	//----- nvinfo : EIATTR_SW_WAR
	.align		4
.L_49:
        /*00a4*/ 	.byte	0x04, 0x36
        /*00a6*/ 	.short	(.L_51 - .L_50)
.L_50:
        /*00a8*/ 	.word	0x00000008
.L_51:


//--------------------- .nv.callgraph             --------------------------
	.section	.nv.callgraph,"",@"SHT_CUDA_CALLGRAPH"
	.align	4
	.sectionentsize	8
	.align		4
        /*0000*/ 	.word	0x00000000
	.align		4
        /*0004*/ 	.word	0xffffffff
	.align		4
        /*0008*/ 	.word	0x00000000
	.align		4
        /*000c*/ 	.word	0xfffffffe
	.align		4
        /*0010*/ 	.word	0x00000000
	.align		4
        /*0014*/ 	.word	0xfffffffd
	.align		4
        /*0018*/ 	.word	0x00000000
	.align		4
        /*001c*/ 	.word	0xfffffffc


//--------------------- .text._Z12DownsamplingPfS_iii --------------------------
	.section	.text._Z12DownsamplingPfS_iii,"ax",@progbits
	.align	128
        .global         _Z12DownsamplingPfS_iii
        .type           _Z12DownsamplingPfS_iii,@function
        .size           _Z12DownsamplingPfS_iii,(.L_x_2 - _Z12DownsamplingPfS_iii)
        .other          _Z12DownsamplingPfS_iii,@"STO_CUDA_ENTRY STV_DEFAULT"
_Z12DownsamplingPfS_iii:
.text._Z12DownsamplingPfS_iii:
[----:B------:R-:W-:Y:S01]  /*0000*/  LDC R1, c[0x0][0x37c] ;  /* 0x0000df00ff017b82 */ /* 0x000fe20000000800 */
[----:B------:R-:W0:Y:S07]  /*0010*/  S2R R0, SR_TID.Y ;  /* 0x0000000000007919 */ /* 0x000e2e0000002200 */
[----:B------:R-:W1:Y:S01]  /*0020*/  LDC.64 R2, c[0x0][0x390] ;  /* 0x0000e400ff027b82 */ /* 0x000e620000000a00 */
[----:B------:R-:W2:Y:S01]  /*0030*/  LDCU UR7, c[0x0][0x398] ;  /* 0x00007300ff0777ac */ /* 0x000ea20008000800 */
[----:B------:R-:W3:Y:S01]  /*0040*/  S2R R4, SR_TID.X ;  /* 0x0000000000047919 */ /* 0x000ee20000002100 */
[----:B------:R-:W4:Y:S05]  /*0050*/  S2R R10, SR_TID.Z ;  /* 0x00000000000a7919 */ /* 0x000f2a0000002300 */
[----:B------:R-:W3:Y:S08]  /*0060*/  LDC R7, c[0x0][0x360] ;  /* 0x0000d800ff077b82 */ /* 0x000ef00000000800 */
[----:B------:R-:W0:Y:S08]  /*0070*/  S2UR UR5, SR_CTAID.Y ;  /* 0x00000000000579c3 */ /* 0x000e300000002600 */
[----:B------:R-:W0:Y:S01]  /*0080*/  LDC R9, c[0x0][0x364] ;  /* 0x0000d900ff097b82 */ /* 0x000e220000000800 */
[----:B-1----:R-:W-:-:S02]  /*0090*/  LEA.HI R5, R3, R3, RZ, 0x1 ;  /* 0x0000000303057211 */ /* 0x002fc400078f08ff */
[----:B------:R-:W-:Y:S02]  /*00a0*/  LEA.HI R6, R2, R2, RZ, 0x1 ;  /* 0x0000000202067211 */ /* 0x000fe400078f08ff */
[----:B------:R-:W-:Y:S02]  /*00b0*/  SHF.R.S32.HI R5, RZ, 0x1, R5 ;  /* 0x00000001ff057819 */ /* 0x000fe40000011405 */
[----:B------:R-:W-:Y:S01]  /*00c0*/  SHF.R.S32.HI R11, RZ, 0x1, R6 ;  /* 0x00000001ff0b7819 */ /* 0x000fe20000011406 */
[----:B------:R-:W3:Y:S08]  /*00d0*/  S2UR UR4, SR_CTAID.X ;  /* 0x00000000000479c3 */ /* 0x000ef00000002500 */
[----:B------:R-:W4:Y:S08]  /*00e0*/  S2UR UR6, SR_CTAID.Z ;  /* 0x00000000000679c3 */ /* 0x000f300000002700 */
[----:B------:R-:W4:Y:S01]  /*00f0*/  LDC R13, c[0x0][0x368] ;  /* 0x0000da00ff0d7b82 */ /* 0x000f220000000800 */
[----:B0-----:R-:W-:-:S05]  /*0100*/  IMAD R0, R9, UR5, R0 ;  /* 0x0000000509007c24 */ /* 0x001fca000f8e0200 */
[----:B------:R-:W-:Y:S01]  /*0110*/  ISETP.GE.AND P0, PT, R0, R5, PT ;  /* 0x000000050000720c */ /* 0x000fe20003f06270 */
[----:B---3--:R-:W-:-:S05]  /*0120*/  IMAD R4, R7, UR4, R4 ;  /* 0x0000000407047c24 */ /* 0x008fca000f8e0204 */
[----:B------:R-:W-:Y:S01]  /*0130*/  ISETP.GE.OR P0, PT, R4, R11, P0 ;  /* 0x0000000b0400720c */ /* 0x000fe20000706670 */
[----:B----4-:R-:W-:-:S05]  /*0140*/  IMAD R10, R13, UR6, R10 ;  /* 0x000000060d0a7c24 */ /* 0x010fca000f8e020a */
[----:B--2---:R-:W-:-:S13]  /*0150*/  ISETP.GE.OR P0, PT, R10, UR7, P0 ;  /* 0x000000070a007c0c */ /* 0x004fda0008706670 */
[----:B------:R-:W-:Y:S05]  /*0160*/  @P0 EXIT ;  /* 0x000000000000094d */ /* 0x000fea0003800000 */
[----:B------:R-:W0:Y:S01]  /*0170*/  LDC.64 R6, c[0x0][0x380] ;  /* 0x0000e000ff067b82 */ /* 0x000e220000000a00 */
[----:B------:R-:W1:Y:S01]  /*0180*/  LDCU.64 UR4, c[0x0][0x358] ;  /* 0x00006b00ff0477ac */ /* 0x000e620008000a00 */
[----:B------:R-:W-:Y:S02]  /*0190*/  IMAD.SHL.U32 R8, R0, 0x2, RZ ;  /* 0x0000000200087824 */ /* 0x000fe400078e00ff */
[----:B------:R-:W-:Y:S02]  /*01a0*/  IMAD.SHL.U32 R9, R4, 0x2, RZ ;  /* 0x0000000204097824 */ /* 0x000fe400078e00ff */
[----:B------:R-:W-:-:S04]  /*01b0*/  IMAD R8, R10, R3, R8 ;  /* 0x000000030a087224 */ /* 0x000fc800078e0208 */
[----:B------:R-:W-:-:S04]  /*01c0*/  IMAD R9, R8, R2, R9 ;  /* 0x0000000208097224 */ /* 0x000fc800078e0209 */
[----:B0-----:R-:W-:-:S05]  /*01d0*/  IMAD.WIDE R6, R9, 0x4, R6 ;  /* 0x0000000409067825 */ /* 0x001fca00078e0206 */
[----:B-1----:R-:W2:Y:S01]  /*01e0*/  LDG.E R12, desc[UR4][R6.64] ;  /* 0x00000004060c7981 */ /* 0x002ea2000c1e1900 */
[----:B------:R-:W-:Y:S02]  /*01f0*/  IMAD.WIDE R8, R2, 0x4, R6 ;  /* 0x0000000402087825 */ /* 0x000fe400078e0206 */
[----:B------:R-:W0:Y:S01]  /*0200*/  LDC.64 R2, c[0x0][0x388] ;  /* 0x0000e200ff027b82 */ /* 0x000e220000000a00 */
[----:B------:R-:W3:Y:S04]  /*0210*/  LDG.E R13, desc[UR4][R6.64+0x4] ;  /* 0x00000404060d7981 */ /* 0x000ee8000c1e1900 */
[----:B------:R-:W4:Y:S04]  /*0220*/  LDG.E R15, desc[UR4][R8.64] ;  /* 0x00000004080f7981 */ /* 0x000f28000c1e1900 */
[----:B------:R-:W5:Y:S01]  /*0230*/  LDG.E R17, desc[UR4][R8.64+0x4] ;  /* 0x0000040408117981 */ /* 0x000f62000c1e1900 */
[----:B------:R-:W-:-:S04]  /*0240*/  IMAD R0, R5, R10, R0 ;  /* 0x0000000a05007224 */ /* 0x000fc800078e0200 */
[----:B------:R-:W-:-:S04]  /*0250*/  IMAD R11, R11, R0, R4 ;  /* 0x000000000b0b7224 */ /* 0x000fc800078e0204 */
[----:B0-----:R-:W-:Y:S01]  /*0260*/  IMAD.WIDE R2, R11, 0x4, R2 ;  /* 0x000000040b027825 */ /* 0x001fe200078e0202 */
[----:B--2---:R-:W-:-:S04]  /*0270*/  FMNMX R12, R12, -100000, !PT ;  /* 0xc7c350000c0c7809 */ /* 0x004fc80007800000 */
[----:B---3--:R-:W-:-:S04]  /*0280*/  FSETP.GT.AND P0, PT, R13, R12, PT ;  /* 0x0000000c0d00720b */ /* 0x008fc80003f04000 */
[----:B------:R-:W-:-:S04]  /*0290*/  FSEL R12, R13, R12, P0 ;  /* 0x0000000c0d0c7208 */ /* 0x000fc80000000000 */
[----:B----4-:R-:W-:-:S04]  /*02a0*/  FSETP.GT.AND P0, PT, R15, R12, PT ;  /* 0x0000000c0f00720b */ /* 0x010fc80003f04000 */
[----:B------:R-:W-:-:S04]  /*02b0*/  FSEL R12, R15, R12, P0 ;  /* 0x0000000c0f0c7208 */ /* 0x000fc80000000000 */
[----:B-----5:R-:W-:-:S04]  /*02c0*/  FSETP.GT.AND P0, PT, R17, R12, PT ;  /* 0x0000000c1100720b */ /* 0x020fc80003f04000 */
[----:B------:R-:W-:-:S05]  /*02d0*/  FSEL R17, R17, R12, P0 ;  /* 0x0000000c11117208 */ /* 0x000fca0000000000 */
[----:B------:R-:W-:Y:S01]  /*02e0*/  STG.E desc[UR4][R2.64], R17 ;  /* 0x0000001102007986 */ /* 0x000fe2000c101904 */
[----:B------:R-:W-:Y:S05]  /*02f0*/  EXIT ;  /* 0x000000000000794d */ /* 0x000fea0003800000 */
.L_x_0:
[----:B------:R-:W-:-:S00]  /*0300*/  BRA `(.L_x_0) ;  /* 0xfffffffc00fc7947 */ /* 0x000fc0000383ffff */
[----:B------:R-:W-:-:S00]  /*0310*/  NOP ;  /* 0x0000000000007918 */ /* 0x000fc00000000000 */
        /* <DEDUP_REMOVED lines=14> */
.L_x_2:


//--------------------- .text._Z11ConvolutionPfS_S_iiii --------------------------
	.section	.text._Z11ConvolutionPfS_S_iiii,"ax",@progbits
	.align	128
        .global         _Z11ConvolutionPfS_S_iiii
        .type           _Z11ConvolutionPfS_S_iiii,@function
        .size           _Z11ConvolutionPfS_S_iiii,(.L_x_3 - _Z11ConvolutionPfS_S_iiii)
        .other          _Z11ConvolutionPfS_S_iiii,@"STO_CUDA_ENTRY STV_DEFAULT"
_Z11ConvolutionPfS_S_iiii:
.text._Z11ConvolutionPfS_S_iiii:
[----:B------:R-:W-:Y:S01]  /*0000*/  LDC R1, c[0x0][0x37c] ;  /* 0x0000df00ff017b82 */ /* 0x000fe20000000800 */
[----:B------:R-:W0:Y:S07]  /*0010*/  S2R R3, SR_TID.X ;  /* 0x0000000000037919 */ /* 0x000e2e0000002100 */
[----:B------:R-:W1:Y:S01]  /*0020*/  LDC R17, c[0x0][0x364] ;  /* 0x0000d900ff117b82 */ /* 0x000e620000000800 */
[----:B------:R-:W1:Y:S07]  /*0030*/  S2R R0, SR_TID.Y ;  /* 0x0000000000007919 */ /* 0x000e6e0000002200 */
[----:B------:R-:W0:Y:S08]  /*0040*/  S2UR UR5, SR_CTAID.X ;  /* 0x00000000000579c3 */ /* 0x000e300000002500 */
[----:B------:R-:W0:Y:S08]  /*0050*/  LDC R16, c[0x0][0x360] ;  /* 0x0000d800ff107b82 */ /* 0x000e300000000800 */
[----:B------:R-:W2:Y:S08]  /*0060*/  LDC.64 R12, c[0x0][0x398] ;  /* 0x0000e600ff0c7b82 */ /* 0x000eb00000000a00 */
[----:B------:R-:W1:Y:S01]  /*0070*/  S2UR UR4, SR_CTAID.Y ;  /* 0x00000000000479c3 */ /* 0x000e620000002600 */
[----:B0-----:R-:W-:Y:S01]  /*0080*/  IMAD R16, R16, UR5, R3 ;  /* 0x0000000510107c24 */ /* 0x001fe2000f8e0203 */
[----:B--2---:R-:W-:-:S02]  /*0090*/  IADD3 R3, PT, PT, R13, -0x4, RZ ;  /* 0xfffffffc0d037810 */ /* 0x004fc40007ffe0ff */
[----:B------:R-:W-:Y:S02]  /*00a0*/  IADD3 R12, PT, PT, R12, -0x4, RZ ;  /* 0xfffffffc0c0c7810 */ /* 0x000fe40007ffe0ff */
[----:B------:R-:W-:Y:S01]  /*00b0*/  ISETP.GE.AND P0, PT, R16, R3, PT ;  /* 0x000000031000720c */ /* 0x000fe20003f06270 */
[----:B-1----:R-:W-:-:S05]  /*00c0*/  IMAD R17, R17, UR4, R0 ;  /* 0x0000000411117c24 */ /* 0x002fca000f8e0200 */
[----:B------:R-:W-:-:S13]  /*00d0*/  ISETP.GE.OR P0, PT, R17, R12, P0 ;  /* 0x0000000c1100720c */ /* 0x000fda0000706670 */
[----:B------:R-:W-:Y:S05]  /*00e0*/  @P0 EXIT ;  /* 0x000000000000094d */ /* 0x000fea0003800000 */
[----:B------:R-:W0:Y:S01]  /*00f0*/  LDC.64 R14, c[0x0][0x380] ;  /* 0x0000e000ff0e7b82 */ /* 0x000e220000000a00 */
[----:B------:R-:W1:Y:S01]  /*0100*/  LDCU.64 UR4, c[0x0][0x358] ;  /* 0x00006b00ff0477ac */ /* 0x000e620008000a00 */
[----:B------:R-:W-:Y:S01]  /*0110*/  IMAD R5, R17, R13, R16 ;  /* 0x0000000d11057224 */ /* 0x000fe200078e0210 */
[----:B------:R-:W2:Y:S05]  /*0120*/  LDCU.64 UR6, c[0x0][0x3a0] ;  /* 0x00007400ff0677ac */ /* 0x000eaa0008000a00 */
[----:B------:R-:W3:Y:S01]  /*0130*/  LDC.64 R2, c[0x0][0x390] ;  /* 0x0000e400ff027b82 */ /* 0x000ee20000000a00 */
[----:B0-----:R-:W-:-:S05]  /*0140*/  IMAD.WIDE R4, R5, 0x4, R14 ;  /* 0x0000000405047825 */ /* 0x001fca00078e020e */
[----:B-1----:R-:W4:Y:S04]  /*0150*/  LDG.E R0, desc[UR4][R4.64] ;  /* 0x0000000404007981 */ /* 0x002f28000c1e1900 */
[----:B---3--:R-:W4:Y:S04]  /*0160*/  LDG.E R19, desc[UR4][R2.64] ;  /* 0x0000000402137981 */ /* 0x008f28000c1e1900 */
[----:B------:R-:W3:Y:S04]  /*0170*/  LDG.E R12, desc[UR4][R2.64+0x4] ;  /* 0x00000404020c7981 */ /* 0x000ee8000c1e1900 */
[----:B------:R-:W3:Y:S04]  /*0180*/  LDG.E R21, desc[UR4][R4.64+0x4] ;  /* 0x0000040404157981 */ /* 0x000ee8000c1e1900 */
[----:B------:R-:W5:Y:S04]  /*0190*/  LDG.E R8, desc[UR4][R2.64+0x8] ;  /* 0x0000080402087981 */ /* 0x000f68000c1e1900 */
[----:B------:R-:W5:Y:S04]  /*01a0*/  LDG.E R9, desc[UR4][R4.64+0x8] ;  /* 0x0000080404097981 */ /* 0x000f68000c1e1900 */
[----:B------:R-:W2:Y:S04]  /*01b0*/  LDG.E R10, desc[UR4][R2.64+0xc] ;  /* 0x00000c04020a7981 */ /* 0x000ea8000c1e1900 */
[----:B------:R-:W2:Y:S01]  /*01c0*/  LDG.E R11, desc[UR4][R4.64+0xc] ;  /* 0x00000c04040b7981 */ /* 0x000ea2000c1e1900 */
[----:B------:R-:W-:-:S03]  /*01d0*/  IMAD.WIDE R6, R13, 0x4, R4 ;  /* 0x000000040d067825 */ /* 0x000fc600078e0204 */
[----:B------:R-:W2:Y:S04]  /*01e0*/  LDG.E R18, desc[UR4][R2.64+0x10] ;  /* 0x0000100402127981 */ /* 0x000ea8000c1e1900 */
[----:B------:R-:W2:Y:S04]  /*01f0*/  LDG.E R23, desc[UR4][R4.64+0x10] ;  /* 0x0000100404177981 */ /* 0x000ea8000c1e1900 */
[----:B------:R-:W2:Y:S04]  /*0200*/  LDG.E R20, desc[UR4][R2.64+0x14] ;  /* 0x0000140402147981 */ /* 0x000ea8000c1e1900 */
[----:B------:R-:W2:Y:S04]  /*0210*/  LDG.E R25, desc[UR4][R6.64] ;  /* 0x0000000406197981 */ /* 0x000ea8000c1e1900 */
[----:B------:R-:W2:Y:S04]  /*0220*/  LDG.E R22, desc[UR4][R2.64+0x18] ;  /* 0x0000180402167981 */ /* 0x000ea8000c1e1900 */
[----:B------:R-:W2:Y:S01]  /*0230*/  LDG.E R27, desc[UR4][R6.64+0x4] ;  /* 0x00000404061b7981 */ /* 0x000ea2000c1e1900 */
[----:B----4-:R-:W-:-:S03]  /*0240*/  FFMA R0, R0, R19, RZ ;  /* 0x0000001300007223 */ /* 0x010fc600000000ff */
[----:B------:R-:W4:Y:S01]  /*0250*/  LDG.E R19, desc[UR4][R6.64+0xc] ;  /* 0x00000c0406137981 */ /* 0x000f22000c1e1900 */
[----:B---3--:R-:W-:-:S03]  /*0260*/  FFMA R24, R21, R12, R0 ;  /* 0x0000000c15187223 */ /* 0x008fc60000000000 */
[----:B------:R-:W3:Y:S04]  /*0270*/  LDG.E R12, desc[UR4][R2.64+0x1c] ;  /* 0x00001c04020c7981 */ /* 0x000ee8000c1e1900 */
[----:B------:R-:W3:Y:S04]  /*0280*/  LDG.E R21, desc[UR4][R6.64+0x8] ;  /* 0x0000080406157981 */ /* 0x000ee8000c1e1900 */
[----:B------:R-:W4:Y:S01]  /*0290*/  LDG.E R0, desc[UR4][R2.64+0x20] ;  /* 0x0000200402007981 */ /* 0x000f22000c1e1900 */
[----:B-----5:R-:W-:-:S04]  /*02a0*/  FFMA R8, R9, R8, R24 ;  /* 0x0000000809087223 */ /* 0x020fc80000000018 */
[----:B--2---:R-:W-:Y:S02]  /*02b0*/  FFMA R8, R11, R10, R8 ;  /* 0x0000000a0b087223 */ /* 0x004fe40000000008 */
[----:B------:R-:W2:Y:S04]  /*02c0*/  LDG.E R10, desc[UR4][R2.64+0x24] ;  /* 0x00002404020a7981 */ /* 0x000ea8000c1e1900 */
[----:B------:R-:W2:Y:S01]  /*02d0*/  LDG.E R11, desc[UR4][R6.64+0x10] ;  /* 0x00001004060b7981 */ /* 0x000ea2000c1e1900 */
[----:B------:R-:W-:Y:S01]  /*02e0*/  FFMA R24, R23, R18, R8 ;  /* 0x0000001217187223 */ /* 0x000fe20000000008 */
[----:B------:R-:W-:Y:S02]  /*02f0*/  IMAD.WIDE R8, R13, 0x4, R6 ;  /* 0x000000040d087825 */ /* 0x000fe400078e0206 */
[----:B------:R-:W5:Y:S04]  /*0300*/  LDG.E R18, desc[UR4][R2.64+0x28] ;  /* 0x0000280402127981 */ /* 0x000f68000c1e1900 */
[----:B------:R-:W5:Y:S01]  /*0310*/  LDG.E R23, desc[UR4][R8.64] ;  /* 0x0000000408177981 */ /* 0x000f62000c1e1900 */
[----:B------:R-:W-:-:S03]  /*0320*/  FFMA R20, R25, R20, R24 ;  /* 0x0000001419147223 */ /* 0x000fc60000000018 */
[----:B------:R-:W5:Y:S01]  /*0330*/  LDG.E R25, desc[UR4][R8.64+0x4] ;  /* 0x0000040408197981 */ /* 0x000f62000c1e1900 */
[----:B------:R-:W-:-:S03]  /*0340*/  FFMA R22, R27, R22, R20 ;  /* 0x000000161b167223 */ /* 0x000fc60000000014 */
[----:B------:R-:W5:Y:S04]  /*0350*/  LDG.E R20, desc[UR4][R2.64+0x2c] ;  /* 0x00002c0402147981 */ /* 0x000f68000c1e1900 */
[----:B------:R-:W5:Y:S01]  /*0360*/  LDG.E R27, desc[UR4][R8.64+0x8] ;  /* 0x00000804081b7981 */ /* 0x000f62000c1e1900 */
[----:B---3--:R-:W-:-:S03]  /*0370*/  FFMA R12, R21, R12, R22 ;  /* 0x0000000c150c7223 */ /* 0x008fc60000000016 */
[----:B------:R-:W3:Y:S01]  /*0380*/  LDG.E R22, desc[UR4][R2.64+0x30] ;  /* 0x0000300402167981 */ /* 0x000ee2000c1e1900 */
[----:B----4-:R-:W-:-:S03]  /*0390*/  FFMA R24, R19, R0, R12 ;  /* 0x0000000013187223 */ /* 0x010fc6000000000c */
[----:B------:R-:W4:Y:S04]  /*03a0*/  LDG.E R0, desc[UR4][R2.64+0x34] ;  /* 0x0000340402007981 */ /* 0x000f28000c1e1900 */
[----:B------:R-:W4:Y:S04]  /*03b0*/  LDG.E R19, desc[UR4][R8.64+0xc] ;  /* 0x00000c0408137981 */ /* 0x000f28000c1e1900 */
[----:B------:R-:W4:Y:S04]  /*03c0*/  LDG.E R12, desc[UR4][R2.64+0x38] ;  /* 0x00003804020c7981 */ /* 0x000f28000c1e1900 */
[----:B------:R-:W4:Y:S01]  /*03d0*/  LDG.E R21, desc[UR4][R8.64+0x10] ;  /* 0x0000100408157981 */ /* 0x000f22000c1e1900 */
[----:B--2---:R-:W-:Y:S01]  /*03e0*/  FFMA R24, R11, R10, R24 ;  /* 0x0000000a0b187223 */ /* 0x004fe20000000018 */
[----:B------:R-:W-:-:S04]  /*03f0*/  IMAD.WIDE R10, R13, 0x4, R8 ;  /* 0x000000040d0a7825 */ /* 0x000fc800078e0208 */
[----:B-----5:R-:W-:Y:S02]  /*0400*/  FFMA R24, R23, R18, R24 ;  /* 0x0000001217187223 */ /* 0x020fe40000000018 */
[----:B------:R-:W2:Y:S04]  /*0410*/  LDG.E R23, desc[UR4][R2.64+0x3c] ;  /* 0x00003c0402177981 */ /* 0x000ea8000c1e1900 */
[----:B------:R-:W2:Y:S01]  /*0420*/  LDG.E R18, desc[UR4][R10.64] ;  /* 0x000000040a127981 */ /* 0x000ea2000c1e1900 */
[----:B------:R-:W-:-:S03]  /*0430*/  FFMA R20, R25, R20, R24 ;  /* 0x0000001419147223 */ /* 0x000fc60000000018 */
[----:B------:R-:W5:Y:S01]  /*0440*/  LDG.E R25, desc[UR4][R2.64+0x40] ;  /* 0x0000400402197981 */ /* 0x000f62000c1e1900 */
[----:B---3--:R-:W-:-:S03]  /*0450*/  FFMA R22, R27, R22, R20 ;  /* 0x000000161b167223 */ /* 0x008fc60000000014 */
[----:B------:R-:W5:Y:S01]  /*0460*/  LDG.E R20, desc[UR4][R10.64+0x4] ;  /* 0x000004040a147981 */ /* 0x000f62000c1e1900 */
[----:B----4-:R-:W-:-:S03]  /*0470*/  FFMA R24, R19, R0, R22 ;  /* 0x0000000013187223 */ /* 0x010fc60000000016 */
[----:B------:R-:W3:Y:S01]  /*0480*/  LDG.E R19, desc[UR4][R2.64+0x44] ;  /* 0x0000440402137981 */ /* 0x000ee2000c1e1900 */
[----:B------:R-:W-:-:S03]  /*0490*/  IADD3 R22, PT, PT, R17, 0x4, RZ ;  /* 0x0000000411167810 */ /* 0x000fc60007ffe0ff */
[----:B------:R-:W3:Y:S01]  /*04a0*/  LDG.E R0, desc[UR4][R10.64+0x8] ;  /* 0x000008040a007981 */ /* 0x000ee2000c1e1900 */
[----:B------:R-:W-:-:S03]  /*04b0*/  FFMA R27, R21, R12, R24 ;  /* 0x0000000c151b7223 */ /* 0x000fc60000000018 */
[----:B------:R-:W4:Y:S04]  /*04c0*/  LDG.E R21, desc[UR4][R2.64+0x48] ;  /* 0x0000480402157981 */ /* 0x000f28000c1e1900 */
[----:B------:R-:W4:Y:S01]  /*04d0*/  LDG.E R12, desc[UR4][R10.64+0xc] ;  /* 0x00000c040a0c7981 */ /* 0x000f22000c1e1900 */
[----:B------:R-:W-:-:S03]  /*04e0*/  IMAD R29, R22, R13, R16 ;  /* 0x0000000d161d7224 */ /* 0x000fc600078e0210 */
[----:B------:R-:W4:Y:S04]  /*04f0*/  LDG.E R13, desc[UR4][R2.64+0x4c] ;  /* 0x00004c04020d7981 */ /* 0x000f28000c1e1900 */
[----:B------:R-:W4:Y:S01]  /*0500*/  LDG.E R22, desc[UR4][R10.64+0x10] ;  /* 0x000010040a167981 */ /* 0x000f22000c1e1900 */
[----:B------:R-:W-:-:S04]  /*0510*/  IMAD.WIDE R14, R29, 0x4, R14 ;  /* 0x000000041d0e7825 */ /* 0x000fc800078e020e */
[----:B--2---:R-:W-:Y:S01]  /*0520*/  FFMA R27, R18, R23, R27 ;  /* 0x00000017121b7223 */ /* 0x004fe2000000001b */
[----:B------:R-:W2:Y:S04]  /*0530*/  LDG.E R24, desc[UR4][R2.64+0x50] ;  /* 0x0000500402187981 */ /* 0x000ea8000c1e1900 */
[----:B------:R-:W2:Y:S04]  /*0540*/  LDG.E R23, desc[UR4][R14.64] ;  /* 0x000000040e177981 */ /* 0x000ea8000c1e1900 */
[----:B------:R-:W2:Y:S01]  /*0550*/  LDG.E R18, desc[UR4][R2.64+0x54] ;  /* 0x0000540402127981 */ /* 0x000ea2000c1e1900 */
[----:B-----5:R-:W-:-:S03]  /*0560*/  FFMA R27, R20, R25, R27 ;  /* 0x00000019141b7223 */ /* 0x020fc6000000001b */
[----:B------:R-:W5:Y:S04]  /*0570*/  LDG.E R25, desc[UR4][R14.64+0x4] ;  /* 0x000004040e197981 */ /* 0x000f68000c1e1900 */
[----:B------:R-:W5:Y:S01]  /*0580*/  LDG.E R20, desc[UR4][R2.64+0x5c] ;  /* 0x00005c0402147981 */ /* 0x000f62000c1e1900 */
[----:B---3--:R-:W-:-:S03]  /*0590*/  FFMA R27, R0, R19, R27 ;  /* 0x00000013001b7223 */ /* 0x008fc6000000001b */
[----:B------:R-:W3:Y:S04]  /*05a0*/  LDG.E R19, desc[UR4][R2.64+0x58] ;  /* 0x0000580402137981 */ /* 0x000ee8000c1e1900 */
[----:B------:R-:W3:Y:S01]  /*05b0*/  LDG.E R0, desc[UR4][R14.64+0x8] ;  /* 0x000008040e007981 */ /* 0x000ee2000c1e1900 */
[----:B----4-:R-:W-:-:S03]  /*05c0*/  FFMA R27, R12, R21, R27 ;  /* 0x000000150c1b7223 */ /* 0x010fc6000000001b */
[----:B------:R-:W4:Y:S01]  /*05d0*/  LDG.E R21, desc[UR4][R14.64+0xc] ;  /* 0x00000c040e157981 */ /* 0x000f22000c1e1900 */
[----:B------:R-:W-:-:S03]  /*05e0*/  FFMA R12, R22, R13, R27 ;  /* 0x0000000d160c7223 */ /* 0x000fc6000000001b */
[----:B------:R-:W4:Y:S04]  /*05f0*/  LDG.E R27, desc[UR4][R2.64+0x60] ;  /* 0x00006004021b7981 */ /* 0x000f28000c1e1900 */
[----:B------:R-:W4:Y:S01]  /*0600*/  LDG.E R22, desc[UR4][R14.64+0x10] ;  /* 0x000010040e167981 */ /* 0x000f22000c1e1900 */
[----:B--2---:R-:W-:Y:S02]  /*0610*/  FFMA R24, R23, R24, R12 ;  /* 0x0000001817187223 */ /* 0x004fe4000000000c */
[----:B------:R-:W0:Y:S01]  /*0620*/  LDC.64 R12, c[0x0][0x388] ;  /* 0x0000e200ff0c7b82 */ /* 0x000e220000000a00 */
[----:B------:R-:W-:-:S04]  /*0630*/  IMAD R29, R17, UR7, R16 ;  /* 0x00000007111d7c24 */ /* 0x000fc8000f8e0210 */
[----:B0-----:R-:W-:-:S04]  /*0640*/  IMAD.WIDE R28, R29, 0x4, R12 ;  /* 0x000000041d1c7825 */ /* 0x001fc800078e020c */
[----:B-----5:R-:W-:-:S04]  /*0650*/  FFMA R25, R25, R18, R24 ;  /* 0x0000001219197223 */ /* 0x020fc80000000018 */
[----:B---3--:R-:W-:-:S04]  /*0660*/  FFMA R0, R0, R19, R25 ;  /* 0x0000001300007223 */ /* 0x008fc80000000019 */
[----:B----4-:R-:W-:-:S04]  /*0670*/  FFMA R21, R21, R20, R0 ;  /* 0x0000001415157223 */ /* 0x010fc80000000000 */
[----:B------:R-:W-:-:S05]  /*0680*/  FFMA R27, R22, R27, R21 ;  /* 0x0000001b161b7223 */ /* 0x000fca0000000015 */
[----:B------:R0:W-:Y:S04]  /*0690*/  STG.E desc[UR4][R28.64], R27 ;  /* 0x0000001b1c007986 */ /* 0x0001e8000c101904 */
[----:B------:R-:W2:Y:S04]  /*06a0*/  LDG.E R0, desc[UR4][R4.64] ;  /* 0x0000000404007981 */ /* 0x000ea8000c1e1900 */
[----:B------:R-:W2:Y:S04]  /*06b0*/  LDG.E R23, desc[UR4][R2.64+0x64] ;  /* 0x0000640402177981 */ /* 0x000ea8000c1e1900 */
[----:B------:R-:W3:Y:S04]  /*06c0*/  LDG.E R20, desc[UR4][R4.64+0x4] ;  /* 0x0000040404147981 */ /* 0x000ee8000c1e1900 */
[----:B------:R-:W3:Y:S04]  /*06d0*/  LDG.E R26, desc[UR4][R2.64+0x68] ;  /* 0x00006804021a7981 */ /* 0x000ee8000c1e1900 */
[----:B------:R-:W0:Y:S04]  /*06e0*/  LDG.E R25, desc[UR4][R4.64+0x8] ;  /* 0x0000080404197981 */ /* 0x000e28000c1e1900 */
[----:B------:R-:W0:Y:S04]  /*06f0*/  LDG.E R22, desc[UR4][R2.64+0x6c] ;  /* 0x00006c0402167981 */ /* 0x000e28000c1e1900 */
[----:B------:R-:W4:Y:S04]  /*0700*/  LDG.E R18, desc[UR4][R4.64+0xc] ;  /* 0x00000c0404127981 */ /* 0x000f28000c1e1900 */
[----:B------:R-:W4:Y:S04]  /*0710*/  LDG.E R21, desc[UR4][R2.64+0x70] ;  /* 0x0000700402157981 */ /* 0x000f28000c1e1900 */
[----:B------:R-:W5:Y:S04]  /*0720*/  LDG.E R19, desc[UR4][R4.64+0x10] ;  /* 0x0000100404137981 */ /* 0x000f68000c1e1900 */
[----:B------:R-:W5:Y:S01]  /*0730*/  LDG.E R24, desc[UR4][R2.64+0x74] ;  /* 0x0000740402187981 */ /* 0x000f62000c1e1900 */
[----:B--2---:R-:W-:-:S03]  /*0740*/  FFMA R0, R0, R23, RZ ;  /* 0x0000001700007223 */ /* 0x004fc600000000ff */
[----:B------:R-:W2:Y:S01]  /*0750*/  LDG.E R23, desc[UR4][R2.64+0x78] ;  /* 0x0000780402177981 */ /* 0x000ea2000c1e1900 */
[----:B---3--:R-:W-:-:S03]  /*0760*/  FFMA R0, R20, R26, R0 ;  /* 0x0000001a14007223 */ /* 0x008fc60000000000 */
[----:B------:R-:W2:Y:S01]  /*0770*/  LDG.E R20, desc[UR4][R6.64] ;  /* 0x0000000406147981 */ /* 0x000ea2000c1e1900 */
[----:B0-----:R-:W-:-:S03]  /*0780*/  FFMA R27, R25, R22, R0 ;  /* 0x00000016191b7223 */ /* 0x001fc60000000000 */
[----:B------:R-:W3:Y:S04]  /*0790*/  LDG.E R22, desc[UR4][R6.64+0x4] ;  /* 0x0000040406167981 */ /* 0x000ee8000c1e1900 */
[----:B------:R-:W3:Y:S01]  /*07a0*/  LDG.E R25, desc[UR4][R2.64+0x7c] ;  /* 0x00007c0402197981 */ /* 0x000ee2000c1e1900 */
[----:B----4-:R-:W-:-:S03]  /*07b0*/  FFMA R0, R18, R21, R27 ;  /* 0x0000001512007223 */ /* 0x010fc6000000001b */
[----:B------:R-:W4:Y:S04]  /*07c0*/  LDG.E R18, desc[UR4][R6.64+0x8] ;  /* 0x0000080406127981 */ /* 0x000f28000c1e1900 */
[----:B------:R-:W4:Y:S01]  /*07d0*/  LDG.E R21, desc[UR4][R2.64+0x80] ;  /* 0x0000800402157981 */ /* 0x000f22000c1e1900 */
[----:B-----5:R-:W-:-:S03]  /*07e0*/  FFMA R27, R19, R24, R0 ;  /* 0x00000018131b7223 */ /* 0x020fc60000000000 */
[----:B------:R-:W5:Y:S04]  /*07f0*/  LDG.E R0, desc[UR4][R6.64+0xc] ;  /* 0x00000c0406007981 */ /* 0x000f68000c1e1900 */
[----:B------:R-:W5:Y:S01]  /*0800*/  LDG.E R19, desc[UR4][R2.64+0x84] ;  /* 0x0000840402137981 */ /* 0x000f62000c1e1900 */
[----:B--2---:R-:W-:-:S03]  /*0810*/  FFMA R27, R20, R23, R27 ;  /* 0x00000017141b7223 */ /* 0x004fc6000000001b */
[----:B------:R-:W2:Y:S04]  /*0820*/  LDG.E R20, desc[UR4][R6.64+0x10] ;  /* 0x0000100406147981 */ /* 0x000ea8000c1e1900 */
[----:B------:R-:W2:Y:S01]  /*0830*/  LDG.E R23, desc[UR4][R2.64+0x88] ;  /* 0x0000880402177981 */ /* 0x000ea2000c1e1900 */
[----:B---3--:R-:W-:-:S03]  /*0840*/  FFMA R27, R22, R25, R27 ;  /* 0x00000019161b7223 */ /* 0x008fc6000000001b */
        /* <DEDUP_REMOVED lines=44> */
[----:B------:R-:W-:Y:S01]  /*0b10*/  IADD3 R17, PT, PT, R17, UR6, RZ ;  /* 0x0000000611117c10 */ /* 0x000fe2000fffe0ff */
[----:B--2---:R-:W-:-:S04]  /*0b20*/  FFMA R23, R20, R23, R27 ;  /* 0x0000001714177223 */ /* 0x004fc8000000001b */
[----:B------:R-:W-:Y:S02]  /*0b30*/  IMAD R27, R17, UR7, R16 ;  /* 0x00000007111b7c24 */ /* 0x000fe4000f8e0210 */
[----:B---3--:R-:W-:Y:S02]  /*0b40*/  FFMA R22, R22, R25, R23 ;  /* 0x0000001916167223 */ /* 0x008fe40000000017 */
[----:B------:R-:W-:-:S04]  /*0b50*/  IMAD.WIDE R26, R27, 0x4, R12 ;  /* 0x000000041b1a7825 */ /* 0x000fc800078e020c */
[----:B----4-:R-:W-:-:S04]  /*0b60*/  FFMA R21, R21, R18, R22 ;  /* 0x0000001215157223 */ /* 0x010fc80000000016 */
[----:B-----5:R-:W-:-:S05]  /*0b70*/  FFMA R23, R0, R19, R21 ;  /* 0x0000001300177223 */ /* 0x020fca0000000015 */
[----:B------:R0:W-:Y:S04]  /*0b80*/  STG.E desc[UR4][R26.64], R23 ;  /* 0x000000171a007986 */ /* 0x0001e8000c101904 */
[----:B------:R-:W2:Y:S04]  /*0b90*/  LDG.E R0, desc[UR4][R4.64] ;  /* 0x0000000404007981 */ /* 0x000ea8000c1e1900 */
[----:B------:R-:W2:Y:S04]  /*0ba0*/  LDG.E R29, desc[UR4][R2.64+0xc8] ;  /* 0x0000c804021d7981 */ /* 0x000ea8000c1e1900 */
[----:B------:R-:W3:Y:S04]  /*0bb0*/  LDG.E R20, desc[UR4][R4.64+0x4] ;  /* 0x0000040404147981 */ /* 0x000ee8000c1e1900 */
[----:B------:R-:W3:Y:S04]  /*0bc0*/  LDG.E R28, desc[UR4][R2.64+0xcc] ;  /* 0x0000cc04021c7981 */ /* 0x000ee8000c1e1900 */
[----:B------:R-:W4:Y:S04]  /*0bd0*/  LDG.E R25, desc[UR4][R4.64+0x8] ;  /* 0x0000080404197981 */ /* 0x000f28000c1e1900 */
[----:B------:R-:W4:Y:S04]  /*0be0*/  LDG.E R22, desc[UR4][R2.64+0xd0] ;  /* 0x0000d00402167981 */ /* 0x000f28000c1e1900 */
[----:B------:R-:W5:Y:S04]  /*0bf0*/  LDG.E R18, desc[UR4][R4.64+0xc] ;  /* 0x00000c0404127981 */ /* 0x000f68000c1e1900 */
[----:B------:R-:W5:Y:S04]  /*0c00*/  LDG.E R21, desc[UR4][R2.64+0xd4] ;  /* 0x0000d40402157981 */ /* 0x000f68000c1e1900 */
[----:B------:R-:W5:Y:S04]  /*0c10*/  LDG.E R19, desc[UR4][R4.64+0x10] ;  /* 0x0000100404137981 */ /* 0x000f68000c1e1900 */
[----:B------:R-:W5:Y:S04]  /*0c20*/  LDG.E R24, desc[UR4][R2.64+0xd8] ;  /* 0x0000d80402187981 */ /* 0x000f68000c1e1900 */
[----:B0-----:R-:W5:Y:S01]  /*0c30*/  LDG.E R23, desc[UR4][R2.64+0xdc] ;  /* 0x0000dc0402177981 */ /* 0x001f62000c1e1900 */
[----:B--2---:R-:W-:-:S04]  /*0c40*/  FFMA R0, R0, R29, RZ ;  /* 0x0000001d00007223 */ /* 0x004fc800000000ff */
[----:B---3--:R-:W-:Y:S02]  /*0c50*/  FFMA R0, R20, R28, R0 ;  /* 0x0000001c14007223 */ /* 0x008fe40000000000 */
[----:B------:R-:W2:Y:S02]  /*0c60*/  LDG.E R20, desc[UR4][R6.64] ;  /* 0x0000000406147981 */ /* 0x000ea4000c1e1900 */
[----:B----4-:R-:W-:Y:S02]  /*0c70*/  FFMA R27, R25, R22, R0 ;  /* 0x00000016191b7223 */ /* 0x010fe40000000000 */
[----:B------:R-:W3:Y:S04]  /*0c80*/  LDG.E R22, desc[UR4][R6.64+0x4] ;  /* 0x0000040406167981 */ /* 0x000ee8000c1e1900 */
[----:B------:R-:W3:Y:S01]  /*0c90*/  LDG.E R25, desc[UR4][R2.64+0xe0] ;  /* 0x0000e00402197981 */ /* 0x000ee2000c1e1900 */
[----:B-----5:R-:W-:-:S03]  /*0ca0*/  FFMA R0, R18, R21, R27 ;  /* 0x0000001512007223 */ /* 0x020fc6000000001b */
[----:B------:R-:W4:Y:S04]  /*0cb0*/  LDG.E R18, desc[UR4][R6.64+0x8] ;  /* 0x0000080406127981 */ /* 0x000f28000c1e1900 */
[----:B------:R-:W4:Y:S01]  /*0cc0*/  LDG.E R21, desc[UR4][R2.64+0xe4] ;  /* 0x0000e40402157981 */ /* 0x000f22000c1e1900 */
[----:B------:R-:W-:-:S03]  /*0cd0*/  FFMA R27, R19, R24, R0 ;  /* 0x00000018131b7223 */ /* 0x000fc60000000000 */
        /* <DEDUP_REMOVED lines=210> */
[----:B---3--:R-:W-:Y:S01]  /*1a00*/  FFMA R22, R22, R25, R23 ;  /* 0x0000001916167223 */ /* 0x008fe20000000017 */
[----:B------:R-:W-:-:S03]  /*1a10*/  IMAD R23, R17, UR7, R16 ;  /* 0x0000000711177c24 */ /* 0x000fc6000f8e0210 */
[----:B----4-:R-:W-:Y:S01]  /*1a20*/  FFMA R21, R21, R18, R22 ;  /* 0x0000001215157223 */ /* 0x010fe20000000016 */
[----:B------:R-:W-:-:S04]  /*1a30*/  IMAD.WIDE R22, R23, 0x4, R12 ;  /* 0x0000000417167825 */ /* 0x000fc800078e020c */
[----:B-----5:R-:W-:-:S05]  /*1a40*/  FFMA R25, R0, R19, R21 ;  /* 0x0000001300197223 */ /* 0x020fca0000000015 */
[----:B------:R0:W-:Y:S04]  /*1a50*/  STG.E desc[UR4][R22.64], R25 ;  /* 0x0000001916007986 */ /* 0x0001e8000c101904 */
[----:B------:R-:W2:Y:S04]  /*1a60*/  LDG.E R0, desc[UR4][R4.64] ;  /* 0x0000000404007981 */ /* 0x000ea8000c1e1900 */
[----:B------:R-:W2:Y:S04]  /*1a70*/  LDG.E R29, desc[UR4][R2.64+0x1f4] ;  /* 0x0001f404021d7981 */ /* 0x000ea8000c1e1900 */
[----:B------:R-:W3:Y:S04]  /*1a80*/  LDG.E R28, desc[UR4][R4.64+0x4] ;  /* 0x00000404041c7981 */ /* 0x000ee8000c1e1900 */
[----:B0-----:R-:W3:Y:S04]  /*1a90*/  LDG.E R25, desc[UR4][R2.64+0x1f8] ;  /* 0x0001f80402197981 */ /* 0x001ee8000c1e1900 */
[----:B------:R-:W4:Y:S04]  /*1aa0*/  LDG.E R24, desc[UR4][R4.64+0x8] ;  /* 0x0000080404187981 */ /* 0x000f28000c1e1900 */
[----:B------:R-:W4:Y:S04]  /*1ab0*/  LDG.E R27, desc[UR4][R2.64+0x1fc] ;  /* 0x0001fc04021b7981 */ /* 0x000f28000c1e1900 */
[----:B------:R-:W5:Y:S04]  /*1ac0*/  LDG.E R19, desc[UR4][R4.64+0xc] ;  /* 0x00000c0404137981 */ /* 0x000f68000c1e1900 */
[----:B------:R-:W5:Y:S04]  /*1ad0*/  LDG.E R26, desc[UR4][R2.64+0x200] ;  /* 0x00020004021a7981 */ /* 0x000f68000c1e1900 */
[----:B------:R-:W5:Y:S04]  /*1ae0*/  LDG.E R18, desc[UR4][R4.64+0x10] ;  /* 0x0000100404127981 */ /* 0x000f68000c1e1900 */
[----:B------:R-:W5:Y:S04]  /*1af0*/  LDG.E R21, desc[UR4][R2.64+0x204] ;  /* 0x0002040402157981 */ /* 0x000f68000c1e1900 */
[----:B------:R-:W5:Y:S04]  /*1b00*/  LDG.E R20, desc[UR4][R6.64] ;  /* 0x0000000406147981 */ /* 0x000f68000c1e1900 */
[----:B------:R-:W5:Y:S04]  /*1b10*/  LDG.E R23, desc[UR4][R2.64+0x208] ;  /* 0x0002080402177981 */ /* 0x000f68000c1e1900 */
[----:B------:R-:W5:Y:S04]  /*1b20*/  LDG.E R22, desc[UR4][R6.64+0x4] ;  /* 0x0000040406167981 */ /* 0x000f68000c1e1900 */
[----:B------:R-:W5:Y:S04]  /*1b30*/  LDG.E R5, desc[UR4][R2.64+0x214] ;  /* 0x0002140402057981 */ /* 0x000f68000c1e1900 */
[----:B------:R-:W5:Y:S01]  /*1b40*/  LDG.E R4, desc[UR4][R6.64+0x10] ;  /* 0x0000100406047981 */ /* 0x000f62000c1e1900 */
        /* <DEDUP_REMOVED lines=8> */
[----:B------:R-:W5:Y:S01]  /*1bd0*/  LDG.E R19, desc[UR4][R2.64+0x218] ;  /* 0x0002180402137981 */ /* 0x000f62000c1e1900 */
[----:B------:R-:W-:-:S03]  /*1be0*/  FFMA R29, R18, R21, R29 ;  /* 0x00000015121d7223 */ /* 0x000fc6000000001d */
[----:B------:R-:W5:Y:S04]  /*1bf0*/  LDG.E R18, desc[UR4][R8.64] ;  /* 0x0000000408127981 */ /* 0x000f68000c1e1900 */
[----:B------:R-:W5:Y:S01]  /*1c00*/  LDG.E R21, desc[UR4][R2.64+0x21c] ;  /* 0x00021c0402157981 */ /* 0x000f62000c1e1900 */
[----:B------:R-:W-:-:S03]  /*1c10*/  FFMA R29, R20, R23, R29 ;  /* 0x00000017141d7223 */ /* 0x000fc6000000001d */
[----:B------:R-:W5:Y:S04]  /*1c20*/  LDG.E R20, desc[UR4][R8.64+0x4] ;  /* 0x0000040408147981 */ /* 0x000f68000c1e1900 */
[----:B------:R-:W5:Y:S04]  /*1c30*/  LDG.E R23, desc[UR4][R2.64+0x220] ;  /* 0x0002200402177981 */ /* 0x000f68000c1e1900 */
        /* <DEDUP_REMOVED lines=9> */
[----:B------:R-:W4:Y:S01]  /*1cd0*/  LDG.E R5, desc[UR4][R10.64] ;  /* 0x000000040a057981 */ /* 0x000f22000c1e1900 */
[----:B-----5:R-:W-:-:S03]  /*1ce0*/  FFMA R29, R4, R19, R29 ;  /* 0x00000013041d7223 */ /* 0x020fc6000000001d */
[----:B------:R-:W4:Y:S04]  /*1cf0*/  LDG.E R0, desc[UR4][R2.64+0x230] ;  /* 0x0002300402007981 */ /* 0x000f28000c1e1900 */
[----:B------:R-:W5:Y:S01]  /*1d00*/  LDG.E R4, desc[UR4][R10.64+0x4] ;  /* 0x000004040a047981 */ /* 0x000f62000c1e1900 */
[----:B------:R-:W-:-:S03]  /*1d10*/  FFMA R29, R18, R21, R29 ;  /* 0x00000015121d7223 */ /* 0x000fc6000000001d */
[----:B------:R-:W5:Y:S04]  /*1d20*/  LDG.E R19, desc[UR4][R2.64+0x234] ;  /* 0x0002340402137981 */ /* 0x000f68000c1e1900 */
[----:B------:R-:W5:Y:S04]  /*1d30*/  LDG.E R18, desc[UR4][R10.64+0x8] ;  /* 0x000008040a127981 */ /* 0x000f68000c1e1900 */
[----:B------:R-:W5:Y:S01]  /*1d40*/  LDG.E R21, desc[UR4][R2.64+0x238] ;  /* 0x0002380402157981 */ /* 0x000f62000c1e1900 */
[----:B------:R-:W-:-:S03]  /*1d50*/  FFMA R29, R20, R23, R29 ;  /* 0x00000017141d7223 */ /* 0x000fc6000000001d */
[----:B------:R-:W5:Y:S04]  /*1d60*/  LDG.E R8, desc[UR4][R10.64+0xc] ;  /* 0x00000c040a087981 */ /* 0x000f68000c1e1900 */
[----:B------:R-:W5:Y:S04]  /*1d70*/  LDG.E R9, desc[UR4][R2.64+0x23c] ;  /* 0x00023c0402097981 */ /* 0x000f68000c1e1900 */
[----:B------:R-:W5:Y:S04]  /*1d80*/  LDG.E R20, desc[UR4][R10.64+0x10] ;  /* 0x000010040a147981 */ /* 0x000f68000c1e1900 */
[----:B------:R-:W5:Y:S04]  /*1d90*/  LDG.E R23, desc[UR4][R2.64+0x240] ;  /* 0x0002400402177981 */ /* 0x000f68000c1e1900 */
[----:B------:R-:W5:Y:S04]  /*1da0*/  LDG.E R11, desc[UR4][R14.64+0xc] ;  /* 0x00000c040e0b7981 */ /* 0x000f68000c1e1900 */
[----:B------:R-:W5:Y:S01]  /*1db0*/  LDG.E R10, desc[UR4][R14.64+0x10] ;  /* 0x000010040e0a7981 */ /* 0x000f62000c1e1900 */
[----:B--2---:R-:W-:-:S03]  /*1dc0*/  FFMA R26, R22, R25, R29 ;  /* 0x00000019161a7223 */ /* 0x004fc6000000001d */
[----:B------:R-:W2:Y:S04]  /*1dd0*/  LDG.E R22, desc[UR4][R14.64] ;  /* 0x000000040e167981 */ /* 0x000ea8000c1e1900 */
[----:B------:R-:W2:Y:S01]  /*1de0*/  LDG.E R25, desc[UR4][R2.64+0x244] ;  /* 0x0002440402197981 */ /* 0x000ea2000c1e1900 */
[----:B------:R-:W-:-:S03]  /*1df0*/  FFMA R26, R7, R6, R26 ;  /* 0x00000006071a7223 */ /* 0x000fc6000000001a */
[----:B------:R-:W2:Y:S04]  /*1e00*/  LDG.E R6, desc[UR4][R14.64+0x4] ;  /* 0x000004040e067981 */ /* 0x000ea8000c1e1900 */
[----:B------:R-:W2:Y:S01]  /*1e10*/  LDG.E R7, desc[UR4][R2.64+0x248] ;  /* 0x0002480402077981 */ /* 0x000ea2000c1e1900 */
[----:B---3--:R-:W-:-:S03]  /*1e20*/  FFMA R28, R27, R24, R26 ;  /* 0x000000181b1c7223 */ /* 0x008fc6000000001a */
[----:B------:R-:W3:Y:S04]  /*1e30*/  LDG.E R24, desc[UR4][R14.64+0x8] ;  /* 0x000008040e187981 */ /* 0x000ee8000c1e1900 */
[----:B------:R-:W3:Y:S04]  /*1e40*/  LDG.E R27, desc[UR4][R2.64+0x24c] ;  /* 0x00024c04021b7981 */ /* 0x000ee8000c1e1900 */
[----:B------:R-:W3:Y:S04]  /*1e50*/  LDG.E R26, desc[UR4][R2.64+0x250] ;  /* 0x00025004021a7981 */ /* 0x000ee8000c1e1900 */
[----:B------:R-:W3:Y:S01]  /*1e60*/  LDG.E R29, desc[UR4][R2.64+0x254] ;  /* 0x00025404021d7981 */ /* 0x000ee2000c1e1900 */
[----:B----4-:R-:W-:-:S04]  /*1e70*/  FFMA R5, R5, R0, R28 ;  /* 0x0000000005057223 */ /* 0x010fc8000000001c */
[----:B-----5:R-:W-:-:S04]  /*1e80*/  FFMA R5, R4, R19, R5 ;  /* 0x0000001304057223 */ /* 0x020fc80000000005 */
[----:B------:R-:W-:-:S04]  /*1e90*/  FFMA R5, R18, R21, R5 ;  /* 0x0000001512057223 */ /* 0x000fc80000000005 */
[----:B------:R-:W-:-:S04]  /*1ea0*/  FFMA R5, R8, R9, R5 ;  /* 0x0000000908057223 */ /* 0x000fc80000000005 */
[----:B------:R-:W-:Y:S01]  /*1eb0*/  FFMA R5, R20, R23, R5 ;  /* 0x0000001714057223 */ /* 0x000fe20000000005 */
[----:B------:R-:W-:-:S05]  /*1ec0*/  IADD3 R17, PT, PT, R17, UR6, RZ ;  /* 0x0000000611117c10 */ /* 0x000fca000fffe0ff */
[----:B------:R-:W-:-:S04]  /*1ed0*/  IMAD R17, R17, UR7, R16 ;  /* 0x0000000711117c24 */ /* 0x000fc8000f8e0210 */
[----:B------:R-:W-:-:S04]  /*1ee0*/  IMAD.WIDE R12, R17, 0x4, R12 ;  /* 0x00000004110c7825 */ /* 0x000fc800078e020c */
[----:B--2---:R-:W-:-:S04]  /*1ef0*/  FFMA R5, R22, R25, R5 ;  /* 0x0000001916057223 */ /* 0x004fc80000000005 */
[----:B------:R-:W-:-:S04]  /*1f00*/  FFMA R5, R6, R7, R5 ;  /* 0x0000000706057223 */ /* 0x000fc80000000005 */
[----:B---3--:R-:W-:-:S04]  /*1f10*/  FFMA R24, R24, R27, R5 ;  /* 0x0000001b18187223 */ /* 0x008fc80000000005 */
[----:B------:R-:W-:-:S04]  /*1f20*/  FFMA R11, R11, R26, R24 ;  /* 0x0000001a0b0b7223 */ /* 0x000fc80000000018 */
[----:B------:R-:W-:-:S05]  /*1f30*/  FFMA R11, R10, R29, R11 ;  /* 0x0000001d0a0b7223 */ /* 0x000fca000000000b */
[----:B------:R-:W-:Y:S01]  /*1f40*/  STG.E desc[UR4][R12.64], R11 ;  /* 0x0000000b0c007986 */ /* 0x000fe2000c101904 */
[----:B------:R-:W-:Y:S05]  /*1f50*/  EXIT ;  /* 0x000000000000794d */ /* 0x000fea0003800000 */
.L_x_1:
        /* <DEDUP_REMOVED lines=10> */
.L_x_3:


//--------------------- .nv.shared.reserved.0     --------------------------
	.section	.nv.shared.reserved.0,"aw",@nobits
	.weak		__nv_reservedSMEM_offset_0_alias
	.size		__nv_reservedSMEM_offset_0_alias, 0, 64
	.other		__nv_reservedSMEM_offset_0_alias,@"STO_CUDA_RESERVED_SHARED STV_DEFAULT"
__nv_reservedSMEM_offset_0_alias:
	.zero		0
	.zero		64


//--------------------- .nv.constant0._Z12DownsamplingPfS_iii --------------------------
	.section	.nv.constant0._Z12DownsamplingPfS_iii,"a",@progbits
	.sectionflags	@""
	.align	4
.nv.constant0._Z12DownsamplingPfS_iii:
	.zero		924


//--------------------- .nv.constant0._Z11ConvolutionPfS_S_iiii --------------------------
	.section	.nv.constant0._Z11ConvolutionPfS_S_iiii,"a",@progbits
	.sectionflags	@""
	.align	4
.nv.constant0._Z11ConvolutionPfS_S_iiii:
	.zero		936


//--------------------- SYMBOLS --------------------------

	.type		.nv.reservedSmem.offset0,@object
	.size		.nv.reservedSmem.offset0,0x4
